//
// Generated by NVIDIA NVVM Compiler
//
// Compiler Build ID: CL-36424714
// Cuda compilation tools, release 13.0, V13.0.88
// Based on NVVM 20.0.0
//

.version 9.0
.target sm_100
.address_size 64

	// .globl	_Z14normalized_QKTPfS_S_iii

.visible .entry _Z14normalized_QKTPfS_S_iii(
	.param .u64 .ptr .align 1 _Z14normalized_QKTPfS_S_iii_param_0,
	.param .u64 .ptr .align 1 _Z14normalized_QKTPfS_S_iii_param_1,
	.param .u64 .ptr .align 1 _Z14normalized_QKTPfS_S_iii_param_2,
	.param .u32 _Z14normalized_QKTPfS_S_iii_param_3,
	.param .u32 _Z14normalized_QKTPfS_S_iii_param_4,
	.param .u32 _Z14normalized_QKTPfS_S_iii_param_5
)
{
	.reg .pred 	%p<13>;
	.reg .b32 	%r<48>;
	.reg .b32 	%f<115>;
	.reg .b64 	%rd<43>;

	ld.param.u64 	%rd11, [_Z14normalized_QKTPfS_S_iii_param_0];
	ld.param.u64 	%rd12, [_Z14normalized_QKTPfS_S_iii_param_1];
	ld.param.u64 	%rd10, [_Z14normalized_QKTPfS_S_iii_param_2];
	ld.param.u32 	%r27, [_Z14normalized_QKTPfS_S_iii_param_3];
	ld.param.u32 	%r25, [_Z14normalized_QKTPfS_S_iii_param_4];
	ld.param.u32 	%r26, [_Z14normalized_QKTPfS_S_iii_param_5];
	cvta.to.global.u64 	%rd1, %rd12;
	cvta.to.global.u64 	%rd2, %rd11;
	mov.u32 	%r28, %ctaid.y;
	mov.u32 	%r29, %ntid.y;
	mov.u32 	%r30, %tid.y;
	mad.lo.s32 	%r1, %r28, %r29, %r30;
	mov.u32 	%r31, %ctaid.x;
	mov.u32 	%r32, %ntid.x;
	mov.u32 	%r33, %tid.x;
	mad.lo.s32 	%r2, %r31, %r32, %r33;
	setp.ge.s32 	%p1, %r1, %r27;
	setp.ge.s32 	%p2, %r2, %r25;
	or.pred  	%p3, %p1, %p2;
	@%p3 bra 	$L__BB0_15;
	setp.lt.s32 	%p4, %r26, 1;
	mov.f32 	%f114, 0f00000000;
	@%p4 bra 	$L__BB0_14;
	mul.lo.s32 	%r3, %r26, %r1;
	mul.lo.s32 	%r4, %r26, %r2;
	and.b32  	%r5, %r26, 15;
	setp.lt.u32 	%p5, %r26, 16;
	mov.f32 	%f114, 0f00000000;
	mov.b32 	%r44, 0;
	@%p5 bra 	$L__BB0_5;
	and.b32  	%r44, %r26, 2147483632;
	neg.s32 	%r42, %r44;
	mul.wide.u32 	%rd13, %r3, 4;
	add.s64 	%rd14, %rd13, %rd2;
	add.s64 	%rd41, %rd14, 32;
	add.s64 	%rd4, %rd1, 32;
	mov.f32 	%f114, 0f00000000;
	mov.u32 	%r41, %r4;
$L__BB0_4:
	.pragma "nounroll";
	mul.wide.s32 	%rd15, %r41, 4;
	add.s64 	%rd16, %rd4, %rd15;
	ld.global.f32 	%f18, [%rd41+-32];
	ld.global.f32 	%f19, [%rd16+-32];
	fma.rn.f32 	%f20, %f18, %f19, %f114;
	ld.global.f32 	%f21, [%rd41+-28];
	ld.global.f32 	%f22, [%rd16+-28];
	fma.rn.f32 	%f23, %f21, %f22, %f20;
	ld.global.f32 	%f24, [%rd41+-24];
	ld.global.f32 	%f25, [%rd16+-24];
	fma.rn.f32 	%f26, %f24, %f25, %f23;
	ld.global.f32 	%f27, [%rd41+-20];
	ld.global.f32 	%f28, [%rd16+-20];
	fma.rn.f32 	%f29, %f27, %f28, %f26;
	ld.global.f32 	%f30, [%rd41+-16];
	ld.global.f32 	%f31, [%rd16+-16];
	fma.rn.f32 	%f32, %f30, %f31, %f29;
	ld.global.f32 	%f33, [%rd41+-12];
	ld.global.f32 	%f34, [%rd16+-12];
	fma.rn.f32 	%f35, %f33, %f34, %f32;
	ld.global.f32 	%f36, [%rd41+-8];
	ld.global.f32 	%f37, [%rd16+-8];
	fma.rn.f32 	%f38, %f36, %f37, %f35;
	ld.global.f32 	%f39, [%rd41+-4];
	ld.global.f32 	%f40, [%rd16+-4];
	fma.rn.f32 	%f41, %f39, %f40, %f38;
	ld.global.f32 	%f42, [%rd41];
	ld.global.f32 	%f43, [%rd16];
	fma.rn.f32 	%f44, %f42, %f43, %f41;
	ld.global.f32 	%f45, [%rd41+4];
	ld.global.f32 	%f46, [%rd16+4];
	fma.rn.f32 	%f47, %f45, %f46, %f44;
	ld.global.f32 	%f48, [%rd41+8];
	ld.global.f32 	%f49, [%rd16+8];
	fma.rn.f32 	%f50, %f48, %f49, %f47;
	ld.global.f32 	%f51, [%rd41+12];
	ld.global.f32 	%f52, [%rd16+12];
	fma.rn.f32 	%f53, %f51, %f52, %f50;
	ld.global.f32 	%f54, [%rd41+16];
	ld.global.f32 	%f55, [%rd16+16];
	fma.rn.f32 	%f56, %f54, %f55, %f53;
	ld.global.f32 	%f57, [%rd41+20];
	ld.global.f32 	%f58, [%rd16+20];
	fma.rn.f32 	%f59, %f57, %f58, %f56;
	ld.global.f32 	%f60, [%rd41+24];
	ld.global.f32 	%f61, [%rd16+24];
	fma.rn.f32 	%f62, %f60, %f61, %f59;
	ld.global.f32 	%f63, [%rd41+28];
	ld.global.f32 	%f64, [%rd16+28];
	fma.rn.f32 	%f114, %f63, %f64, %f62;
	add.s32 	%r42, %r42, 16;
	add.s64 	%rd41, %rd41, 64;
	add.s32 	%r41, %r41, 16;
	setp.ne.s32 	%p6, %r42, 0;
	@%p6 bra 	$L__BB0_4;
$L__BB0_5:
	setp.eq.s32 	%p7, %r5, 0;
	@%p7 bra 	$L__BB0_14;
	and.b32  	%r13, %r26, 7;
	setp.lt.u32 	%p8, %r5, 8;
	@%p8 bra 	$L__BB0_8;
	add.s32 	%r35, %r44, %r3;
	mul.wide.u32 	%rd17, %r35, 4;
	add.s64 	%rd18, %rd2, %rd17;
	ld.global.f32 	%f66, [%rd18];
	add.s32 	%r36, %r44, %r4;
	mul.wide.s32 	%rd19, %r36, 4;
	add.s64 	%rd20, %rd1, %rd19;
	ld.global.f32 	%f67, [%rd20];
	fma.rn.f32 	%f68, %f66, %f67, %f114;
	cvt.u64.u32 	%rd21, %r3;
	cvt.u64.u32 	%rd22, %r44;
	add.s64 	%rd23, %rd22, %rd21;
	shl.b64 	%rd24, %rd23, 2;
	add.s64 	%rd25, %rd2, %rd24;
	ld.global.f32 	%f69, [%rd25+4];
	ld.global.f32 	%f70, [%rd20+4];
	fma.rn.f32 	%f71, %f69, %f70, %f68;
	ld.global.f32 	%f72, [%rd25+8];
	ld.global.f32 	%f73, [%rd20+8];
	fma.rn.f32 	%f74, %f72, %f73, %f71;
	ld.global.f32 	%f75, [%rd25+12];
	ld.global.f32 	%f76, [%rd20+12];
	fma.rn.f32 	%f77, %f75, %f76, %f74;
	ld.global.f32 	%f78, [%rd25+16];
	ld.global.f32 	%f79, [%rd20+16];
	fma.rn.f32 	%f80, %f78, %f79, %f77;
	ld.global.f32 	%f81, [%rd25+20];
	ld.global.f32 	%f82, [%rd20+20];
	fma.rn.f32 	%f83, %f81, %f82, %f80;
	ld.global.f32 	%f84, [%rd25+24];
	ld.global.f32 	%f85, [%rd20+24];
	fma.rn.f32 	%f86, %f84, %f85, %f83;
	ld.global.f32 	%f87, [%rd25+28];
	ld.global.f32 	%f88, [%rd20+28];
	fma.rn.f32 	%f114, %f87, %f88, %f86;
	add.s32 	%r44, %r44, 8;
$L__BB0_8:
	setp.eq.s32 	%p9, %r13, 0;
	@%p9 bra 	$L__BB0_14;
	and.b32  	%r16, %r26, 3;
	setp.lt.u32 	%p10, %r13, 4;
	@%p10 bra 	$L__BB0_11;
	add.s32 	%r37, %r44, %r3;
	mul.wide.u32 	%rd26, %r37, 4;
	add.s64 	%rd27, %rd2, %rd26;
	ld.global.f32 	%f90, [%rd27];
	add.s32 	%r38, %r44, %r4;
	mul.wide.s32 	%rd28, %r38, 4;
	add.s64 	%rd29, %rd1, %rd28;
	ld.global.f32 	%f91, [%rd29];
	fma.rn.f32 	%f92, %f90, %f91, %f114;
	cvt.u64.u32 	%rd30, %r3;
	cvt.u64.u32 	%rd31, %r44;
	add.s64 	%rd32, %rd31, %rd30;
	shl.b64 	%rd33, %rd32, 2;
	add.s64 	%rd34, %rd2, %rd33;
	ld.global.f32 	%f93, [%rd34+4];
	ld.global.f32 	%f94, [%rd29+4];
	fma.rn.f32 	%f95, %f93, %f94, %f92;
	ld.global.f32 	%f96, [%rd34+8];
	ld.global.f32 	%f97, [%rd29+8];
	fma.rn.f32 	%f98, %f96, %f97, %f95;
	ld.global.f32 	%f99, [%rd34+12];
	ld.global.f32 	%f100, [%rd29+12];
	fma.rn.f32 	%f114, %f99, %f100, %f98;
	add.s32 	%r44, %r44, 4;
$L__BB0_11:
	setp.eq.s32 	%p11, %r16, 0;
	@%p11 bra 	$L__BB0_14;
	add.s32 	%r47, %r44, %r4;
	add.s32 	%r39, %r44, %r3;
	mul.wide.u32 	%rd35, %r39, 4;
	add.s64 	%rd42, %rd2, %rd35;
	neg.s32 	%r46, %r16;
$L__BB0_13:
	.pragma "nounroll";
	mul.wide.s32 	%rd36, %r47, 4;
	add.s64 	%rd37, %rd1, %rd36;
	ld.global.f32 	%f101, [%rd42];
	ld.global.f32 	%f102, [%rd37];
	fma.rn.f32 	%f114, %f101, %f102, %f114;
	add.s32 	%r47, %r47, 1;
	add.s64 	%rd42, %rd42, 4;
	add.s32 	%r46, %r46, 1;
	setp.ne.s32 	%p12, %r46, 0;
	@%p12 bra 	$L__BB0_13;
$L__BB0_14:
	cvt.rn.f32.s32 	%f103, %r26;
	sqrt.rn.f32 	%f104, %f103;
	div.rn.f32 	%f105, %f114, %f104;
	mad.lo.s32 	%r40, %r25, %r1, %r2;
	cvta.to.global.u64 	%rd38, %rd10;
	mul.wide.s32 	%rd39, %r40, 4;
	add.s64 	%rd40, %rd38, %rd39;
	st.global.f32 	[%rd40], %f105;
$L__BB0_15:
	ret;

}
	// .globl	_Z14softmax_kernelPfS_ii
.visible .entry _Z14softmax_kernelPfS_ii(
	.param .u64 .ptr .align 1 _Z14softmax_kernelPfS_ii_param_0,
	.param .u64 .ptr .align 1 _Z14softmax_kernelPfS_ii_param_1,
	.param .u32 _Z14softmax_kernelPfS_ii_param_2,
	.param .u32 _Z14softmax_kernelPfS_ii_param_3
)
{
	.reg .pred 	%p<29>;
	.reg .b32 	%r<108>;
	.reg .b32 	%f<366>;
	.reg .b64 	%rd<86>;

	ld.param.u64 	%rd21, [_Z14softmax_kernelPfS_ii_param_0];
	ld.param.u64 	%rd22, [_Z14softmax_kernelPfS_ii_param_1];
	ld.param.u32 	%r47, [_Z14softmax_kernelPfS_ii_param_2];
	ld.param.u32 	%r46, [_Z14softmax_kernelPfS_ii_param_3];
	cvta.to.global.u64 	%rd1, %rd21;
	cvta.to.global.u64 	%rd2, %rd22;
	mov.u32 	%r48, %ctaid.y;
	mov.u32 	%r49, %ntid.y;
	mov.u32 	%r50, %tid.y;
	mad.lo.s32 	%r1, %r48, %r49, %r50;
	setp.ge.s32 	%p1, %r1, %r47;
	@%p1 bra 	$L__BB1_39;
	setp.lt.s32 	%p2, %r46, 1;
	mov.f32 	%f356, 0fFF800000;
	@%p2 bra 	$L__BB1_14;
	mul.lo.s32 	%r2, %r46, %r1;
	and.b32  	%r3, %r46, 15;
	setp.lt.u32 	%p3, %r46, 16;
	mov.f32 	%f356, 0fFF800000;
	mov.b32 	%r94, 0;
	@%p3 bra 	$L__BB1_5;
	and.b32  	%r94, %r46, 2147483632;
	neg.s32 	%r98, %r94;
	mul.wide.u32 	%rd23, %r2, 4;
	add.s64 	%rd24, %rd23, %rd1;
	add.s64 	%rd81, %rd24, 32;
	mov.f32 	%f356, 0fFF800000;
$L__BB1_4:
	.pragma "nounroll";
	ld.global.f32 	%f30, [%rd81+-32];
	max.f32 	%f31, %f356, %f30;
	ld.global.f32 	%f32, [%rd81+-28];
	max.f32 	%f33, %f31, %f32;
	ld.global.f32 	%f34, [%rd81+-24];
	max.f32 	%f35, %f33, %f34;
	ld.global.f32 	%f36, [%rd81+-20];
	max.f32 	%f37, %f35, %f36;
	ld.global.f32 	%f38, [%rd81+-16];
	max.f32 	%f39, %f37, %f38;
	ld.global.f32 	%f40, [%rd81+-12];
	max.f32 	%f41, %f39, %f40;
	ld.global.f32 	%f42, [%rd81+-8];
	max.f32 	%f43, %f41, %f42;
	ld.global.f32 	%f44, [%rd81+-4];
	max.f32 	%f45, %f43, %f44;
	ld.global.f32 	%f46, [%rd81];
	max.f32 	%f47, %f45, %f46;
	ld.global.f32 	%f48, [%rd81+4];
	max.f32 	%f49, %f47, %f48;
	ld.global.f32 	%f50, [%rd81+8];
	max.f32 	%f51, %f49, %f50;
	ld.global.f32 	%f52, [%rd81+12];
	max.f32 	%f53, %f51, %f52;
	ld.global.f32 	%f54, [%rd81+16];
	max.f32 	%f55, %f53, %f54;
	ld.global.f32 	%f56, [%rd81+20];
	max.f32 	%f57, %f55, %f56;
	ld.global.f32 	%f58, [%rd81+24];
	max.f32 	%f59, %f57, %f58;
	ld.global.f32 	%f60, [%rd81+28];
	max.f32 	%f356, %f59, %f60;
	add.s32 	%r98, %r98, 16;
	add.s64 	%rd81, %rd81, 64;
	setp.eq.s32 	%p4, %r98, 0;
	@%p4 bra 	$L__BB1_5;
	bra.uni 	$L__BB1_4;
$L__BB1_5:
	setp.eq.s32 	%p5, %r3, 0;
	@%p5 bra 	$L__BB1_14;
	and.b32  	%r7, %r46, 7;
	setp.lt.u32 	%p6, %r3, 8;
	@%p6 bra 	$L__BB1_8;
	add.s32 	%r52, %r94, %r2;
	mul.wide.u32 	%rd25, %r52, 4;
	add.s64 	%rd26, %rd1, %rd25;
	ld.global.f32 	%f62, [%rd26];
	max.f32 	%f63, %f356, %f62;
	cvt.u64.u32 	%rd27, %r2;
	cvt.u64.u32 	%rd28, %r94;
	add.s64 	%rd29, %rd28, %rd27;
	shl.b64 	%rd30, %rd29, 2;
	add.s64 	%rd31, %rd1, %rd30;
	ld.global.f32 	%f64, [%rd31+4];
	max.f32 	%f65, %f63, %f64;
	ld.global.f32 	%f66, [%rd31+8];
	max.f32 	%f67, %f65, %f66;
	ld.global.f32 	%f68, [%rd31+12];
	max.f32 	%f69, %f67, %f68;
	ld.global.f32 	%f70, [%rd31+16];
	max.f32 	%f71, %f69, %f70;
	ld.global.f32 	%f72, [%rd31+20];
	max.f32 	%f73, %f71, %f72;
	ld.global.f32 	%f74, [%rd31+24];
	max.f32 	%f75, %f73, %f74;
	ld.global.f32 	%f76, [%rd31+28];
	max.f32 	%f356, %f75, %f76;
	add.s32 	%r94, %r94, 8;
$L__BB1_8:
	setp.eq.s32 	%p7, %r7, 0;
	@%p7 bra 	$L__BB1_14;
	and.b32  	%r10, %r46, 3;
	setp.lt.u32 	%p8, %r7, 4;
	@%p8 bra 	$L__BB1_11;
	add.s32 	%r53, %r94, %r2;
	mul.wide.u32 	%rd32, %r53, 4;
	add.s64 	%rd33, %rd1, %rd32;
	ld.global.f32 	%f78, [%rd33];
	max.f32 	%f79, %f356, %f78;
	cvt.u64.u32 	%rd34, %r2;
	cvt.u64.u32 	%rd35, %r94;
	add.s64 	%rd36, %rd35, %rd34;
	shl.b64 	%rd37, %rd36, 2;
	add.s64 	%rd38, %rd1, %rd37;
	ld.global.f32 	%f80, [%rd38+4];
	max.f32 	%f81, %f79, %f80;
	ld.global.f32 	%f82, [%rd38+8];
	max.f32 	%f83, %f81, %f82;
	ld.global.f32 	%f84, [%rd38+12];
	max.f32 	%f356, %f83, %f84;
	add.s32 	%r94, %r94, 4;
$L__BB1_11:
	setp.eq.s32 	%p9, %r10, 0;
	@%p9 bra 	$L__BB1_14;
	add.s32 	%r54, %r94, %r2;
	mul.wide.u32 	%rd39, %r54, 4;
	add.s64 	%rd80, %rd1, %rd39;
	neg.s32 	%r97, %r10;
$L__BB1_13:
	.pragma "nounroll";
	ld.global.f32 	%f85, [%rd80];
	max.f32 	%f356, %f356, %f85;
	add.s64 	%rd80, %rd80, 4;
	add.s32 	%r97, %r97, 1;
	setp.ne.s32 	%p10, %r97, 0;
	@%p10 bra 	$L__BB1_13;
$L__BB1_14:
	setp.lt.s32 	%p11, %r46, 1;
	mov.f32 	%f364, 0f00000000;
	@%p11 bra 	$L__BB1_26;
	mul.lo.s32 	%r16, %r46, %r1;
	and.b32  	%r17, %r46, 7;
	setp.lt.u32 	%p12, %r46, 8;
	mov.f32 	%f364, 0f00000000;
	mov.b32 	%r99, 0;
	@%p12 bra 	$L__BB1_18;
	and.b32  	%r99, %r46, 2147483640;
	neg.s32 	%r102, %r99;
	mul.wide.u32 	%rd40, %r16, 4;
	add.s64 	%rd41, %rd40, 16;
	add.s64 	%rd83, %rd2, %rd41;
	add.s64 	%rd82, %rd1, %rd41;
	mov.f32 	%f364, 0f00000000;
$L__BB1_17:
	.pragma "nounroll";
	ld.global.f32 	%f90, [%rd82+-16];
	sub.f32 	%f91, %f90, %f356;
	fma.rn.f32 	%f92, %f91, 0f3BBB989D, 0f3F000000;
	cvt.sat.f32.f32 	%f93, %f92;
	mov.f32 	%f94, 0f4B400001;
	mov.f32 	%f95, 0f437C0000;
	fma.rm.f32 	%f96, %f93, %f95, %f94;
	add.f32 	%f97, %f96, 0fCB40007F;
	neg.f32 	%f98, %f97;
	fma.rn.f32 	%f99, %f91, 0f3FB8AA3B, %f98;
	fma.rn.f32 	%f100, %f91, 0f32A57060, %f99;
	mov.b32 	%r56, %f96;
	shl.b32 	%r57, %r56, 23;
	mov.b32 	%f101, %r57;
	ex2.approx.ftz.f32 	%f102, %f100;
	mul.f32 	%f103, %f102, %f101;
	st.global.f32 	[%rd83+-16], %f103;
	add.f32 	%f104, %f364, %f103;
	ld.global.f32 	%f105, [%rd82+-12];
	sub.f32 	%f106, %f105, %f356;
	fma.rn.f32 	%f107, %f106, 0f3BBB989D, 0f3F000000;
	cvt.sat.f32.f32 	%f108, %f107;
	fma.rm.f32 	%f109, %f108, %f95, %f94;
	add.f32 	%f110, %f109, 0fCB40007F;
	neg.f32 	%f111, %f110;
	fma.rn.f32 	%f112, %f106, 0f3FB8AA3B, %f111;
	fma.rn.f32 	%f113, %f106, 0f32A57060, %f112;
	mov.b32 	%r58, %f109;
	shl.b32 	%r59, %r58, 23;
	mov.b32 	%f114, %r59;
	ex2.approx.ftz.f32 	%f115, %f113;
	mul.f32 	%f116, %f115, %f114;
	st.global.f32 	[%rd83+-12], %f116;
	add.f32 	%f117, %f104, %f116;
	ld.global.f32 	%f118, [%rd82+-8];
	sub.f32 	%f119, %f118, %f356;
	fma.rn.f32 	%f120, %f119, 0f3BBB989D, 0f3F000000;
	cvt.sat.f32.f32 	%f121, %f120;
	fma.rm.f32 	%f122, %f121, %f95, %f94;
	add.f32 	%f123, %f122, 0fCB40007F;
	neg.f32 	%f124, %f123;
	fma.rn.f32 	%f125, %f119, 0f3FB8AA3B, %f124;
	fma.rn.f32 	%f126, %f119, 0f32A57060, %f125;
	mov.b32 	%r60, %f122;
	shl.b32 	%r61, %r60, 23;
	mov.b32 	%f127, %r61;
	ex2.approx.ftz.f32 	%f128, %f126;
	mul.f32 	%f129, %f128, %f127;
	st.global.f32 	[%rd83+-8], %f129;
	add.f32 	%f130, %f117, %f129;
	ld.global.f32 	%f131, [%rd82+-4];
	sub.f32 	%f132, %f131, %f356;
	fma.rn.f32 	%f133, %f132, 0f3BBB989D, 0f3F000000;
	cvt.sat.f32.f32 	%f134, %f133;
	fma.rm.f32 	%f135, %f134, %f95, %f94;
	add.f32 	%f136, %f135, 0fCB40007F;
	neg.f32 	%f137, %f136;
	fma.rn.f32 	%f138, %f132, 0f3FB8AA3B, %f137;
	fma.rn.f32 	%f139, %f132, 0f32A57060, %f138;
	mov.b32 	%r62, %f135;
	shl.b32 	%r63, %r62, 23;
	mov.b32 	%f140, %r63;
	ex2.approx.ftz.f32 	%f141, %f139;
	mul.f32 	%f142, %f141, %f140;
	st.global.f32 	[%rd83+-4], %f142;
	add.f32 	%f143, %f130, %f142;
	ld.global.f32 	%f144, [%rd82];
	sub.f32 	%f145, %f144, %f356;
	fma.rn.f32 	%f146, %f145, 0f3BBB989D, 0f3F000000;
	cvt.sat.f32.f32 	%f147, %f146;
	fma.rm.f32 	%f148, %f147, %f95, %f94;
	add.f32 	%f149, %f148, 0fCB40007F;
	neg.f32 	%f150, %f149;
	fma.rn.f32 	%f151, %f145, 0f3FB8AA3B, %f150;
	fma.rn.f32 	%f152, %f145, 0f32A57060, %f151;
	mov.b32 	%r64, %f148;
	shl.b32 	%r65, %r64, 23;
	mov.b32 	%f153, %r65;
	ex2.approx.ftz.f32 	%f154, %f152;
	mul.f32 	%f155, %f154, %f153;
	st.global.f32 	[%rd83], %f155;
	add.f32 	%f156, %f143, %f155;
	ld.global.f32 	%f157, [%rd82+4];
	sub.f32 	%f158, %f157, %f356;
	fma.rn.f32 	%f159, %f158, 0f3BBB989D, 0f3F000000;
	cvt.sat.f32.f32 	%f160, %f159;
	fma.rm.f32 	%f161, %f160, %f95, %f94;
	add.f32 	%f162, %f161, 0fCB40007F;
	neg.f32 	%f163, %f162;
	fma.rn.f32 	%f164, %f158, 0f3FB8AA3B, %f163;
	fma.rn.f32 	%f165, %f158, 0f32A57060, %f164;
	mov.b32 	%r66, %f161;
	shl.b32 	%r67, %r66, 23;
	mov.b32 	%f166, %r67;
	ex2.approx.ftz.f32 	%f167, %f165;
	mul.f32 	%f168, %f167, %f166;
	st.global.f32 	[%rd83+4], %f168;
	add.f32 	%f169, %f156, %f168;
	ld.global.f32 	%f170, [%rd82+8];
	sub.f32 	%f171, %f170, %f356;
	fma.rn.f32 	%f172, %f171, 0f3BBB989D, 0f3F000000;
	cvt.sat.f32.f32 	%f173, %f172;
	fma.rm.f32 	%f174, %f173, %f95, %f94;
	add.f32 	%f175, %f174, 0fCB40007F;
	neg.f32 	%f176, %f175;
	fma.rn.f32 	%f177, %f171, 0f3FB8AA3B, %f176;
	fma.rn.f32 	%f178, %f171, 0f32A57060, %f177;
	mov.b32 	%r68, %f174;
	shl.b32 	%r69, %r68, 23;
	mov.b32 	%f179, %r69;
	ex2.approx.ftz.f32 	%f180, %f178;
	mul.f32 	%f181, %f180, %f179;
	st.global.f32 	[%rd83+8], %f181;
	add.f32 	%f182, %f169, %f181;
	ld.global.f32 	%f183, [%rd82+12];
	sub.f32 	%f184, %f183, %f356;
	fma.rn.f32 	%f185, %f184, 0f3BBB989D, 0f3F000000;
	cvt.sat.f32.f32 	%f186, %f185;
	fma.rm.f32 	%f187, %f186, %f95, %f94;
	add.f32 	%f188, %f187, 0fCB40007F;
	neg.f32 	%f189, %f188;
	fma.rn.f32 	%f190, %f184, 0f3FB8AA3B, %f189;
	fma.rn.f32 	%f191, %f184, 0f32A57060, %f190;
	mov.b32 	%r70, %f187;
	shl.b32 	%r71, %r70, 23;
	mov.b32 	%f192, %r71;
	ex2.approx.ftz.f32 	%f193, %f191;
	mul.f32 	%f194, %f193, %f192;
	st.global.f32 	[%rd83+12], %f194;
	add.f32 	%f364, %f182, %f194;
	add.s32 	%r102, %r102, 8;
	add.s64 	%rd83, %rd83, 32;
	add.s64 	%rd82, %rd82, 32;
	setp.eq.s32 	%p13, %r102, 0;
	@%p13 bra 	$L__BB1_18;
	bra.uni 	$L__BB1_17;
$L__BB1_18:
	setp.eq.s32 	%p14, %r17, 0;
	@%p14 bra 	$L__BB1_26;
	and.b32  	%r23, %r46, 3;
	setp.lt.u32 	%p15, %r17, 4;
	@%p15 bra 	$L__BB1_21;
	add.s32 	%r72, %r99, %r16;
	mul.wide.u32 	%rd42, %r72, 4;
	add.s64 	%rd43, %rd1, %rd42;
	ld.global.f32 	%f196, [%rd43];
	sub.f32 	%f197, %f196, %f356;
	fma.rn.f32 	%f198, %f197, 0f3BBB989D, 0f3F000000;
	cvt.sat.f32.f32 	%f199, %f198;
	mov.f32 	%f200, 0f4B400001;
	mov.f32 	%f201, 0f437C0000;
	fma.rm.f32 	%f202, %f199, %f201, %f200;
	add.f32 	%f203, %f202, 0fCB40007F;
	neg.f32 	%f204, %f203;
	fma.rn.f32 	%f205, %f197, 0f3FB8AA3B, %f204;
	fma.rn.f32 	%f206, %f197, 0f32A57060, %f205;
	mov.b32 	%r73, %f202;
	shl.b32 	%r74, %r73, 23;
	mov.b32 	%f207, %r74;
	ex2.approx.ftz.f32 	%f208, %f206;
	mul.f32 	%f209, %f208, %f207;
	add.s64 	%rd44, %rd2, %rd42;
	st.global.f32 	[%rd44], %f209;
	add.f32 	%f210, %f364, %f209;
	cvt.u64.u32 	%rd45, %r16;
	cvt.u64.u32 	%rd46, %r99;
	add.s64 	%rd47, %rd46, %rd45;
	shl.b64 	%rd48, %rd47, 2;
	add.s64 	%rd49, %rd1, %rd48;
	ld.global.f32 	%f211, [%rd49+4];
	sub.f32 	%f212, %f211, %f356;
	fma.rn.f32 	%f213, %f212, 0f3BBB989D, 0f3F000000;
	cvt.sat.f32.f32 	%f214, %f213;
	fma.rm.f32 	%f215, %f214, %f201, %f200;
	add.f32 	%f216, %f215, 0fCB40007F;
	neg.f32 	%f217, %f216;
	fma.rn.f32 	%f218, %f212, 0f3FB8AA3B, %f217;
	fma.rn.f32 	%f219, %f212, 0f32A57060, %f218;
	mov.b32 	%r75, %f215;
	shl.b32 	%r76, %r75, 23;
	mov.b32 	%f220, %r76;
	ex2.approx.ftz.f32 	%f221, %f219;
	mul.f32 	%f222, %f221, %f220;
	add.s64 	%rd50, %rd2, %rd48;
	st.global.f32 	[%rd50+4], %f222;
	add.f32 	%f223, %f210, %f222;
	ld.global.f32 	%f224, [%rd49+8];
	sub.f32 	%f225, %f224, %f356;
	fma.rn.f32 	%f226, %f225, 0f3BBB989D, 0f3F000000;
	cvt.sat.f32.f32 	%f227, %f226;
	fma.rm.f32 	%f228, %f227, %f201, %f200;
	add.f32 	%f229, %f228, 0fCB40007F;
	neg.f32 	%f230, %f229;
	fma.rn.f32 	%f231, %f225, 0f3FB8AA3B, %f230;
	fma.rn.f32 	%f232, %f225, 0f32A57060, %f231;
	mov.b32 	%r77, %f228;
	shl.b32 	%r78, %r77, 23;
	mov.b32 	%f233, %r78;
	ex2.approx.ftz.f32 	%f234, %f232;
	mul.f32 	%f235, %f234, %f233;
	st.global.f32 	[%rd50+8], %f235;
	add.f32 	%f236, %f223, %f235;
	ld.global.f32 	%f237, [%rd49+12];
	sub.f32 	%f238, %f237, %f356;
	fma.rn.f32 	%f239, %f238, 0f3BBB989D, 0f3F000000;
	cvt.sat.f32.f32 	%f240, %f239;
	fma.rm.f32 	%f241, %f240, %f201, %f200;
	add.f32 	%f242, %f241, 0fCB40007F;
	neg.f32 	%f243, %f242;
	fma.rn.f32 	%f244, %f238, 0f3FB8AA3B, %f243;
	fma.rn.f32 	%f245, %f238, 0f32A57060, %f244;
	mov.b32 	%r79, %f241;
	shl.b32 	%r80, %r79, 23;
	mov.b32 	%f246, %r80;
	ex2.approx.ftz.f32 	%f247, %f245;
	mul.f32 	%f248, %f247, %f246;
	st.global.f32 	[%rd50+12], %f248;
	add.f32 	%f364, %f236, %f248;
	add.s32 	%r99, %r99, 4;
$L__BB1_21:
	setp.eq.s32 	%p16, %r23, 0;
	@%p16 bra 	$L__BB1_26;
	setp.eq.s32 	%p17, %r23, 1;
	@%p17 bra 	$L__BB1_24;
	add.s32 	%r81, %r99, %r16;
	mul.wide.u32 	%rd51, %r81, 4;
	add.s64 	%rd52, %rd1, %rd51;
	ld.global.f32 	%f250, [%rd52];
	sub.f32 	%f251, %f250, %f356;
	fma.rn.f32 	%f252, %f251, 0f3BBB989D, 0f3F000000;
	cvt.sat.f32.f32 	%f253, %f252;
	mov.f32 	%f254, 0f4B400001;
	mov.f32 	%f255, 0f437C0000;
	fma.rm.f32 	%f256, %f253, %f255, %f254;
	add.f32 	%f257, %f256, 0fCB40007F;
	neg.f32 	%f258, %f257;
	fma.rn.f32 	%f259, %f251, 0f3FB8AA3B, %f258;
	fma.rn.f32 	%f260, %f251, 0f32A57060, %f259;
	mov.b32 	%r82, %f256;
	shl.b32 	%r83, %r82, 23;
	mov.b32 	%f261, %r83;
	ex2.approx.ftz.f32 	%f262, %f260;
	mul.f32 	%f263, %f262, %f261;
	add.s64 	%rd53, %rd2, %rd51;
	st.global.f32 	[%rd53], %f263;
	add.f32 	%f264, %f364, %f263;
	cvt.u64.u32 	%rd54, %r16;
	cvt.u64.u32 	%rd55, %r99;
	add.s64 	%rd56, %rd55, %rd54;
	shl.b64 	%rd57, %rd56, 2;
	add.s64 	%rd58, %rd1, %rd57;
	ld.global.f32 	%f265, [%rd58+4];
	sub.f32 	%f266, %f265, %f356;
	fma.rn.f32 	%f267, %f266, 0f3BBB989D, 0f3F000000;
	cvt.sat.f32.f32 	%f268, %f267;
	fma.rm.f32 	%f269, %f268, %f255, %f254;
	add.f32 	%f270, %f269, 0fCB40007F;
	neg.f32 	%f271, %f270;
	fma.rn.f32 	%f272, %f266, 0f3FB8AA3B, %f271;
	fma.rn.f32 	%f273, %f266, 0f32A57060, %f272;
	mov.b32 	%r84, %f269;
	shl.b32 	%r85, %r84, 23;
	mov.b32 	%f274, %r85;
	ex2.approx.ftz.f32 	%f275, %f273;
	mul.f32 	%f276, %f275, %f274;
	add.s64 	%rd59, %rd2, %rd57;
	st.global.f32 	[%rd59+4], %f276;
	add.f32 	%f364, %f264, %f276;
	add.s32 	%r99, %r99, 2;
$L__BB1_24:
	and.b32  	%r86, %r46, 1;
	setp.eq.b32 	%p18, %r86, 1;
	not.pred 	%p19, %p18;
	@%p19 bra 	$L__BB1_26;
	add.s32 	%r87, %r99, %r16;
	mul.wide.u32 	%rd60, %r87, 4;
	add.s64 	%rd61, %rd1, %rd60;
	ld.global.f32 	%f277, [%rd61];
	sub.f32 	%f278, %f277, %f356;
	fma.rn.f32 	%f279, %f278, 0f3BBB989D, 0f3F000000;
	cvt.sat.f32.f32 	%f280, %f279;
	mov.f32 	%f281, 0f4B400001;
	mov.f32 	%f282, 0f437C0000;
	fma.rm.f32 	%f283, %f280, %f282, %f281;
	add.f32 	%f284, %f283, 0fCB40007F;
	neg.f32 	%f285, %f284;
	fma.rn.f32 	%f286, %f278, 0f3FB8AA3B, %f285;
	fma.rn.f32 	%f287, %f278, 0f32A57060, %f286;
	mov.b32 	%r88, %f283;
	shl.b32 	%r89, %r88, 23;
	mov.b32 	%f288, %r89;
	ex2.approx.ftz.f32 	%f289, %f287;
	mul.f32 	%f290, %f289, %f288;
	add.s64 	%rd62, %rd2, %rd60;
	st.global.f32 	[%rd62], %f290;
	add.f32 	%f364, %f364, %f290;
$L__BB1_26:
	setp.lt.s32 	%p20, %r46, 1;
	@%p20 bra 	$L__BB1_39;
	mul.lo.s32 	%r28, %r46, %r1;
	and.b32  	%r29, %r46, 15;
	setp.lt.u32 	%p21, %r46, 16;
	mov.b32 	%r104, 0;
	@%p21 bra 	$L__BB1_30;
	and.b32  	%r104, %r46, 2147483632;
	neg.s32 	%r103, %r104;
	mul.wide.u32 	%rd63, %r28, 4;
	add.s64 	%rd64, %rd63, %rd2;
	add.s64 	%rd84, %rd64, 32;
$L__BB1_29:
	.pragma "nounroll";
	ld.global.f32 	%f291, [%rd84+-32];
	div.rn.f32 	%f292, %f291, %f364;
	st.global.f32 	[%rd84+-32], %f292;
	ld.global.f32 	%f293, [%rd84+-28];
	div.rn.f32 	%f294, %f293, %f364;
	st.global.f32 	[%rd84+-28], %f294;
	ld.global.f32 	%f295, [%rd84+-24];
	div.rn.f32 	%f296, %f295, %f364;
	st.global.f32 	[%rd84+-24], %f296;
	ld.global.f32 	%f297, [%rd84+-20];
	div.rn.f32 	%f298, %f297, %f364;
	st.global.f32 	[%rd84+-20], %f298;
	ld.global.f32 	%f299, [%rd84+-16];
	div.rn.f32 	%f300, %f299, %f364;
	st.global.f32 	[%rd84+-16], %f300;
	ld.global.f32 	%f301, [%rd84+-12];
	div.rn.f32 	%f302, %f301, %f364;
	st.global.f32 	[%rd84+-12], %f302;
	ld.global.f32 	%f303, [%rd84+-8];
	div.rn.f32 	%f304, %f303, %f364;
	st.global.f32 	[%rd84+-8], %f304;
	ld.global.f32 	%f305, [%rd84+-4];
	div.rn.f32 	%f306, %f305, %f364;
	st.global.f32 	[%rd84+-4], %f306;
	ld.global.f32 	%f307, [%rd84];
	div.rn.f32 	%f308, %f307, %f364;
	st.global.f32 	[%rd84], %f308;
	ld.global.f32 	%f309, [%rd84+4];
	div.rn.f32 	%f310, %f309, %f364;
	st.global.f32 	[%rd84+4], %f310;
	ld.global.f32 	%f311, [%rd84+8];
	div.rn.f32 	%f312, %f311, %f364;
	st.global.f32 	[%rd84+8], %f312;
	ld.global.f32 	%f313, [%rd84+12];
	div.rn.f32 	%f314, %f313, %f364;
	st.global.f32 	[%rd84+12], %f314;
	ld.global.f32 	%f315, [%rd84+16];
	div.rn.f32 	%f316, %f315, %f364;
	st.global.f32 	[%rd84+16], %f316;
	ld.global.f32 	%f317, [%rd84+20];
	div.rn.f32 	%f318, %f317, %f364;
	st.global.f32 	[%rd84+20], %f318;
	ld.global.f32 	%f319, [%rd84+24];
	div.rn.f32 	%f320, %f319, %f364;
	st.global.f32 	[%rd84+24], %f320;
	ld.global.f32 	%f321, [%rd84+28];
	div.rn.f32 	%f322, %f321, %f364;
	st.global.f32 	[%rd84+28], %f322;
	add.s32 	%r103, %r103, 16;
	add.s64 	%rd84, %rd84, 64;
	setp.ne.s32 	%p22, %r103, 0;
	@%p22 bra 	$L__BB1_29;
$L__BB1_30:
	setp.eq.s32 	%p23, %r29, 0;
	@%p23 bra 	$L__BB1_39;
	and.b32  	%r37, %r46, 7;
	setp.lt.u32 	%p24, %r29, 8;
	@%p24 bra 	$L__BB1_33;
	add.s32 	%r91, %r104, %r28;
	mul.wide.u32 	%rd65, %r91, 4;
	add.s64 	%rd66, %rd2, %rd65;
	ld.global.f32 	%f323, [%rd66];
	div.rn.f32 	%f324, %f323, %f364;
	st.global.f32 	[%rd66], %f324;
	cvt.u64.u32 	%rd67, %r28;
	cvt.u64.u32 	%rd68, %r104;
	add.s64 	%rd69, %rd68, %rd67;
	shl.b64 	%rd70, %rd69, 2;
	add.s64 	%rd71, %rd2, %rd70;
	ld.global.f32 	%f325, [%rd71+4];
	div.rn.f32 	%f326, %f325, %f364;
	st.global.f32 	[%rd71+4], %f326;
	ld.global.f32 	%f327, [%rd71+8];
	div.rn.f32 	%f328, %f327, %f364;
	st.global.f32 	[%rd71+8], %f328;
	ld.global.f32 	%f329, [%rd71+12];
	div.rn.f32 	%f330, %f329, %f364;
	st.global.f32 	[%rd71+12], %f330;
	ld.global.f32 	%f331, [%rd71+16];
	div.rn.f32 	%f332, %f331, %f364;
	st.global.f32 	[%rd71+16], %f332;
	ld.global.f32 	%f333, [%rd71+20];
	div.rn.f32 	%f334, %f333, %f364;
	st.global.f32 	[%rd71+20], %f334;
	ld.global.f32 	%f335, [%rd71+24];
	div.rn.f32 	%f336, %f335, %f364;
	st.global.f32 	[%rd71+24], %f336;
	ld.global.f32 	%f337, [%rd71+28];
	div.rn.f32 	%f338, %f337, %f364;
	st.global.f32 	[%rd71+28], %f338;
	add.s32 	%r104, %r104, 8;
$L__BB1_33:
	setp.eq.s32 	%p25, %r37, 0;
	@%p25 bra 	$L__BB1_39;
	and.b32  	%r40, %r46, 3;
	setp.lt.u32 	%p26, %r37, 4;
	@%p26 bra 	$L__BB1_36;
	add.s32 	%r92, %r104, %r28;
	mul.wide.u32 	%rd72, %r92, 4;
	add.s64 	%rd73, %rd2, %rd72;
	ld.global.f32 	%f339, [%rd73];
	div.rn.f32 	%f340, %f339, %f364;
	st.global.f32 	[%rd73], %f340;
	cvt.u64.u32 	%rd74, %r28;
	cvt.u64.u32 	%rd75, %r104;
	add.s64 	%rd76, %rd75, %rd74;
	shl.b64 	%rd77, %rd76, 2;
	add.s64 	%rd78, %rd2, %rd77;
	ld.global.f32 	%f341, [%rd78+4];
	div.rn.f32 	%f342, %f341, %f364;
	st.global.f32 	[%rd78+4], %f342;
	ld.global.f32 	%f343, [%rd78+8];
	div.rn.f32 	%f344, %f343, %f364;
	st.global.f32 	[%rd78+8], %f344;
	ld.global.f32 	%f345, [%rd78+12];
	div.rn.f32 	%f346, %f345, %f364;
	st.global.f32 	[%rd78+12], %f346;
	add.s32 	%r104, %r104, 4;
$L__BB1_36:
	setp.eq.s32 	%p27, %r40, 0;
	@%p27 bra 	$L__BB1_39;
	add.s32 	%r93, %r104, %r28;
	mul.wide.u32 	%rd79, %r93, 4;
	add.s64 	%rd85, %rd2, %rd79;
	neg.s32 	%r107, %r40;
$L__BB1_38:
	.pragma "nounroll";
	ld.global.f32 	%f347, [%rd85];
	div.rn.f32 	%f348, %f347, %f364;
	st.global.f32 	[%rd85], %f348;
	add.s64 	%rd85, %rd85, 4;
	add.s32 	%r107, %r107, 1;
	setp.ne.s32 	%p28, %r107, 0;
	@%p28 bra 	$L__BB1_38;
$L__BB1_39:
	ret;

}
	// .globl	_Z27final_attention_computationPfS_S_iii
.visible .entry _Z27final_attention_computationPfS_S_iii(
	.param .u64 .ptr .align 1 _Z27final_attention_computationPfS_S_iii_param_0,
	.param .u64 .ptr .align 1 _Z27final_attention_computationPfS_S_iii_param_1,
	.param .u64 .ptr .align 1 _Z27final_attention_computationPfS_S_iii_param_2,
	.param .u32 _Z27final_attention_computationPfS_S_iii_param_3,
	.param .u32 _Z27final_attention_computationPfS_S_iii_param_4,
	.param .u32 _Z27final_attention_computationPfS_S_iii_param_5
)
{
	.reg .pred 	%p<13>;
	.reg .b32 	%r<41>;
	.reg .b32 	%f<68>;
	.reg .b64 	%rd<53>;

	ld.param.u64 	%rd7, [_Z27final_attention_computationPfS_S_iii_param_0];
	ld.param.u64 	%rd8, [_Z27final_attention_computationPfS_S_iii_param_1];
	ld.param.u64 	%rd6, [_Z27final_attention_computationPfS_S_iii_param_2];
	ld.param.u32 	%r20, [_Z27final_attention_computationPfS_S_iii_param_3];
	ld.param.u32 	%r18, [_Z27final_attention_computationPfS_S_iii_param_4];
	ld.param.u32 	%r19, [_Z27final_attention_computationPfS_S_iii_param_5];
	cvta.to.global.u64 	%rd1, %rd8;
	cvta.to.global.u64 	%rd2, %rd7;
	mov.u32 	%r21, %ctaid.y;
	mov.u32 	%r22, %ntid.y;
	mov.u32 	%r23, %tid.y;
	mad.lo.s32 	%r1, %r21, %r22, %r23;
	mov.u32 	%r24, %ctaid.x;
	mov.u32 	%r25, %ntid.x;
	mov.u32 	%r26, %tid.x;
	mad.lo.s32 	%r2, %r24, %r25, %r26;
	setp.ge.s32 	%p1, %r1, %r20;
	setp.ge.s32 	%p2, %r2, %r19;
	or.pred  	%p3, %p1, %p2;
	@%p3 bra 	$L__BB2_14;
	setp.lt.s32 	%p4, %r18, 1;
	mov.f32 	%f67, 0f00000000;
	@%p4 bra 	$L__BB2_13;
	mul.lo.s32 	%r3, %r18, %r1;
	and.b32  	%r4, %r18, 7;
	setp.lt.u32 	%p5, %r18, 8;
	mov.f32 	%f67, 0f00000000;
	mov.b32 	%r39, 0;
	@%p5 bra 	$L__BB2_5;
	and.b32  	%r39, %r18, 2147483640;
	neg.s32 	%r37, %r39;
	shl.b32 	%r7, %r19, 3;
	mul.wide.u32 	%rd9, %r3, 4;
	add.s64 	%rd10, %rd9, %rd2;
	add.s64 	%rd52, %rd10, 16;
	mov.f32 	%f67, 0f00000000;
	mul.wide.s32 	%rd13, %r19, 4;
	mov.u32 	%r36, %r2;
$L__BB2_4:
	.pragma "nounroll";
	ld.global.f32 	%f17, [%rd52+-16];
	mul.wide.s32 	%rd11, %r36, 4;
	add.s64 	%rd12, %rd1, %rd11;
	ld.global.f32 	%f18, [%rd12];
	fma.rn.f32 	%f19, %f17, %f18, %f67;
	ld.global.f32 	%f20, [%rd52+-12];
	add.s64 	%rd14, %rd12, %rd13;
	ld.global.f32 	%f21, [%rd14];
	fma.rn.f32 	%f22, %f20, %f21, %f19;
	ld.global.f32 	%f23, [%rd52+-8];
	add.s64 	%rd15, %rd14, %rd13;
	ld.global.f32 	%f24, [%rd15];
	fma.rn.f32 	%f25, %f23, %f24, %f22;
	ld.global.f32 	%f26, [%rd52+-4];
	add.s64 	%rd16, %rd15, %rd13;
	ld.global.f32 	%f27, [%rd16];
	fma.rn.f32 	%f28, %f26, %f27, %f25;
	ld.global.f32 	%f29, [%rd52];
	add.s64 	%rd17, %rd16, %rd13;
	ld.global.f32 	%f30, [%rd17];
	fma.rn.f32 	%f31, %f29, %f30, %f28;
	ld.global.f32 	%f32, [%rd52+4];
	add.s64 	%rd18, %rd17, %rd13;
	ld.global.f32 	%f33, [%rd18];
	fma.rn.f32 	%f34, %f32, %f33, %f31;
	ld.global.f32 	%f35, [%rd52+8];
	add.s64 	%rd19, %rd18, %rd13;
	ld.global.f32 	%f36, [%rd19];
	fma.rn.f32 	%f37, %f35, %f36, %f34;
	ld.global.f32 	%f38, [%rd52+12];
	add.s64 	%rd20, %rd19, %rd13;
	ld.global.f32 	%f39, [%rd20];
	fma.rn.f32 	%f67, %f38, %f39, %f37;
	add.s32 	%r37, %r37, 8;
	add.s32 	%r36, %r36, %r7;
	add.s64 	%rd52, %rd52, 32;
	setp.ne.s32 	%p6, %r37, 0;
	@%p6 bra 	$L__BB2_4;
$L__BB2_5:
	setp.eq.s32 	%p7, %r4, 0;
	@%p7 bra 	$L__BB2_13;
	and.b32  	%r13, %r18, 3;
	setp.lt.u32 	%p8, %r4, 4;
	@%p8 bra 	$L__BB2_8;
	add.s32 	%r28, %r39, %r3;
	mul.wide.u32 	%rd21, %r28, 4;
	add.s64 	%rd22, %rd2, %rd21;
	ld.global.f32 	%f41, [%rd22];
	mad.lo.s32 	%r29, %r39, %r19, %r2;
	mul.wide.s32 	%rd23, %r29, 4;
	add.s64 	%rd24, %rd1, %rd23;
	ld.global.f32 	%f42, [%rd24];
	fma.rn.f32 	%f43, %f41, %f42, %f67;
	cvt.u64.u32 	%rd25, %r3;
	cvt.u64.u32 	%rd26, %r39;
	add.s64 	%rd27, %rd26, %rd25;
	shl.b64 	%rd28, %rd27, 2;
	add.s64 	%rd29, %rd2, %rd28;
	ld.global.f32 	%f44, [%rd29+4];
	mul.wide.s32 	%rd30, %r19, 4;
	add.s64 	%rd31, %rd24, %rd30;
	ld.global.f32 	%f45, [%rd31];
	fma.rn.f32 	%f46, %f44, %f45, %f43;
	ld.global.f32 	%f47, [%rd29+8];
	add.s64 	%rd32, %rd31, %rd30;
	ld.global.f32 	%f48, [%rd32];
	fma.rn.f32 	%f49, %f47, %f48, %f46;
	ld.global.f32 	%f50, [%rd29+12];
	add.s64 	%rd33, %rd32, %rd30;
	ld.global.f32 	%f51, [%rd33];
	fma.rn.f32 	%f67, %f50, %f51, %f49;
	add.s32 	%r39, %r39, 4;
$L__BB2_8:
	setp.eq.s32 	%p9, %r13, 0;
	@%p9 bra 	$L__BB2_13;
	setp.eq.s32 	%p10, %r13, 1;
	@%p10 bra 	$L__BB2_11;
	add.s32 	%r30, %r39, %r3;
	mul.wide.u32 	%rd34, %r30, 4;
	add.s64 	%rd35, %rd2, %rd34;
	ld.global.f32 	%f53, [%rd35];
	mad.lo.s32 	%r31, %r39, %r19, %r2;
	mul.wide.s32 	%rd36, %r31, 4;
	add.s64 	%rd37, %rd1, %rd36;
	ld.global.f32 	%f54, [%rd37];
	fma.rn.f32 	%f55, %f53, %f54, %f67;
	cvt.u64.u32 	%rd38, %r3;
	cvt.u64.u32 	%rd39, %r39;
	add.s64 	%rd40, %rd39, %rd38;
	shl.b64 	%rd41, %rd40, 2;
	add.s64 	%rd42, %rd2, %rd41;
	ld.global.f32 	%f56, [%rd42+4];
	mul.wide.s32 	%rd43, %r19, 4;
	add.s64 	%rd44, %rd37, %rd43;
	ld.global.f32 	%f57, [%rd44];
	fma.rn.f32 	%f67, %f56, %f57, %f55;
	add.s32 	%r39, %r39, 2;
$L__BB2_11:
	and.b32  	%r32, %r18, 1;
	setp.eq.b32 	%p11, %r32, 1;
	not.pred 	%p12, %p11;
	@%p12 bra 	$L__BB2_13;
	add.s32 	%r33, %r39, %r3;
	mul.wide.u32 	%rd45, %r33, 4;
	add.s64 	%rd46, %rd2, %rd45;
	ld.global.f32 	%f58, [%rd46];
	mad.lo.s32 	%r34, %r39, %r19, %r2;
	mul.wide.s32 	%rd47, %r34, 4;
	add.s64 	%rd48, %rd1, %rd47;
	ld.global.f32 	%f59, [%rd48];
	fma.rn.f32 	%f67, %f58, %f59, %f67;
$L__BB2_13:
	mad.lo.s32 	%r35, %r19, %r1, %r2;
	cvta.to.global.u64 	%rd49, %rd6;
	mul.wide.s32 	%rd50, %r35, 4;
	add.s64 	%rd51, %rd49, %rd50;
	st.global.f32 	[%rd51], %f67;
$L__BB2_14:
	ret;

}


// ===== COMPILED SASS (sm_100) =====

	.target	sm_100

	.elftype	@"ET_EXEC"


//--------------------- .note.nv.tkinfo           --------------------------
	.section	.note.nv.tkinfo,"",@"SHT_NOTE"
	.sectionflags	@"SHF_NOTE_NV_TKINFO"
	.tkinfo
        /*0018*/ 	.word	0x00000002
        /*0030*/ 	.string	""
        /*0030*/ 	.string	"ptxas"
        /*0030*/ 	.string	"Cuda compilation tools, release 13.0, V13.0.88"
        /*0030*/ 	.string	"Build cuda_13.0.r13.0/compiler.36424714_0"
        /*0030*/ 	.string	"-arch sm_100 -m 64 "



//--------------------- .note.nv.cuinfo           --------------------------
	.section	.note.nv.cuinfo,"",@"SHT_NOTE"
	.sectionflags	@"SHF_NOTE_NV_CUINFO"
        /*0018*/ 	.short	0x0002
        /*001a*/ 	.short	0x0064
        /*001c*/ 	.short	0x0082
	.zero		2


//--------------------- .nv.info                  --------------------------
	.section	.nv.info,"",@"SHT_CUDA_INFO"
	.align	4


	//----- nvinfo : EIATTR_REGCOUNT
	.align		4
        /*0000*/ 	.byte	0x04, 0x2f
        /*0002*/ 	.short	(.L_1 - .L_0)
	.align		4
.L_0:
        /*0004*/ 	.word	index@(_Z14normalized_QKTPfS_S_iii)
        /*0008*/ 	.word	0x0000001f


	//----- nvinfo : EIATTR_FRAME_SIZE
	.align		4
.L_1:
        /*000c*/ 	.byte	0x04, 0x11
        /*000e*/ 	.short	(.L_3 - .L_2)
	.align		4
.L_2:
        /*0010*/ 	.word	index@($__internal_2_$__cuda_sm3x_div_rn_noftz_f32_slowpath)
        /*0014*/ 	.word	0x00000000


	//----- nvinfo : EIATTR_FRAME_SIZE
	.align		4
.L_3:
        /*0018*/ 	.byte	0x04, 0x11
        /*001a*/ 	.short	(.L_5 - .L_4)
	.align		4
.L_4:
        /*001c*/ 	.word	index@($__internal_1_$__cuda_sm20_sqrt_rn_f32_slowpath)
        /*0020*/ 	.word	0x00000000


	//----- nvinfo : EIATTR_FRAME_SIZE
	.align		4
.L_5:
        /*0024*/ 	.byte	0x04, 0x11
        /*0026*/ 	.short	(.L_7 - .L_6)
	.align		4
.L_6:
        /*0028*/ 	.word	index@(_Z14normalized_QKTPfS_S_iii)
        /*002c*/ 	.word	0x00000000


	//----- nvinfo : EIATTR_REGCOUNT
	.align		4
.L_7:
        /*0030*/ 	.byte	0x04, 0x2f
        /*0032*/ 	.short	(.L_9 - .L_8)
	.align		4
.L_8:
        /*0034*/ 	.word	index@(_Z14softmax_kernelPfS_ii)
        /*0038*/ 	.word	0x0000001e


	//----- nvinfo : EIATTR_FRAME_SIZE
	.align		4
.L_9:
        /*003c*/ 	.byte	0x04, 0x11
        /*003e*/ 	.short	(.L_11 - .L_10)
	.align		4
.L_10:
        /*0040*/ 	.word	index@($__internal_0_$__cuda_sm3x_div_rn_noftz_f32_slowpath)
        /*0044*/ 	.word	0x00000000


	//----- nvinfo : EIATTR_FRAME_SIZE
	.align		4
.L_11:
        /*0048*/ 	.byte	0x04, 0x11
        /*004a*/ 	.short	(.L_13 - .L_12)
	.align		4
.L_12:
        /*004c*/ 	.word	index@(_Z14softmax_kernelPfS_ii)
        /*0050*/ 	.word	0x00000000


	//----- nvinfo : EIATTR_REGCOUNT
	.align		4
.L_13:
        /*0054*/ 	.byte	0x04, 0x2f
        /*0056*/ 	.short	(.L_15 - .L_14)
	.align		4
.L_14:
        /*0058*/ 	.word	index@(_Z27final_attention_computationPfS_S_iii)
        /*005c*/ 	.word	0x00000020


	//----- nvinfo : EIATTR_FRAME_SIZE
	.align		4
.L_15:
        /*0060*/ 	.byte	0x04, 0x11
        /*0062*/ 	.short	(.L_17 - .L_16)
	.align		4
.L_16:
        /*0064*/ 	.word	index@(_Z27final_attention_computationPfS_S_iii)
        /*0068*/ 	.word	0x00000000


	//----- nvinfo : EIATTR_MIN_STACK_SIZE
	.align		4
.L_17:
        /*006c*/ 	.byte	0x04, 0x12
        /*006e*/ 	.short	(.L_19 - .L_18)
	.align		4
.L_18:
        /*0070*/ 	.word	index@(_Z27final_attention_computationPfS_S_iii)
        /*0074*/ 	.word	0x00000000


	//----- nvinfo : EIATTR_MIN_STACK_SIZE
	.align		4
.L_19:
        /*0078*/ 	.byte	0x04, 0x12
        /*007a*/ 	.short	(.L_21 - .L_20)
	.align		4
.L_20:
        /*007c*/ 	.word	index@(_Z14softmax_kernelPfS_ii)
        /*0080*/ 	.word	0x00000000


	//----- nvinfo : EIATTR_MIN_STACK_SIZE
	.align		4
.L_21:
        /*0084*/ 	.byte	0x04, 0x12
        /*0086*/ 	.short	(.L_23 - .L_22)
	.align		4
.L_22:
        /*0088*/ 	.word	index@(_Z14normalized_QKTPfS_S_iii)
        /*008c*/ 	.word	0x00000000
.L_23:


//--------------------- .nv.compat                --------------------------
	.section	.nv.compat,"",@"SHT_CUDA_COMPAT_INFO"
	.align	4
        /*0000*/ 	.byte	0x02, 0x09, 0x00, 0x00, 0x02, 0x02, 0x01, 0x00, 0x02, 0x05, 0x05, 0x00, 0x03, 0x07, 0x01, 0x01
        /*0010*/ 	.byte	0x02, 0x03, 0x00, 0x00, 0x02, 0x06, 0x01, 0x00, 0x04, 0x0b, 0x08, 0x00, 0x01, 0x00, 0x00, 0x00
        /*0020*/ 	.byte	0x00, 0x00, 0x00, 0x00


//--------------------- .nv.info._Z27final_attention_computationPfS_S_iii --------------------------
	.section	.nv.info._Z27final_attention_computationPfS_S_iii,"",@"SHT_CUDA_INFO"
	.sectionflags	@""
	.align	4


	//----- nvinfo : EIATTR_CUDA_API_VERSION
	.align		4
        /*0000*/ 	.byte	0x04, 0x37
        /*0002*/ 	.short	(.L_25 - .L_24)
.L_24:
        /*0004*/ 	.word	0x00000082


	//----- nvinfo : EIATTR_KPARAM_INFO
	.align		4
.L_25:
        /*0008*/ 	.byte	0x04, 0x17
        /*000a*/ 	.short	(.L_27 - .L_26)
.L_26:
        /*000c*/ 	.word	0x00000000
        /*0010*/ 	.short	0x0005
        /*0012*/ 	.short	0x0020
        /*0014*/ 	.byte	0x00, 0xf0, 0x11, 0x00


	//----- nvinfo : EIATTR_KPARAM_INFO
	.align		4
.L_27:
        /*0018*/ 	.byte	0x04, 0x17
        /*001a*/ 	.short	(.L_29 - .L_28)
.L_28:
        /*001c*/ 	.word	0x00000000
        /*0020*/ 	.short	0x0004
        /*0022*/ 	.short	0x001c
        /*0024*/ 	.byte	0x00, 0xf0, 0x11, 0x00


	//----- nvinfo : EIATTR_KPARAM_INFO
	.align		4
.L_29:
        /*0028*/ 	.byte	0x04, 0x17
        /*002a*/ 	.short	(.L_31 - .L_30)
.L_30:
        /*002c*/ 	.word	0x00000000
        /*0030*/ 	.short	0x0003
        /*0032*/ 	.short	0x0018
        /*0034*/ 	.byte	0x00, 0xf0, 0x11, 0x00


	//----- nvinfo : EIATTR_KPARAM_INFO
	.align		4
.L_31:
        /*0038*/ 	.byte	0x04, 0x17
        /*003a*/ 	.short	(.L_33 - .L_32)
.L_32:
        /*003c*/ 	.word	0x00000000
        /*0040*/ 	.short	0x0002
        /*0042*/ 	.short	0x0010
        /*0044*/ 	.byte	0x00, 0xf5, 0x21, 0x00


	//----- nvinfo : EIATTR_KPARAM_INFO
	.align		4
.L_33:
        /*0048*/ 	.byte	0x04, 0x17
        /*004a*/ 	.short	(.L_35 - .L_34)
.L_34:
        /*004c*/ 	.word	0x00000000
        /*0050*/ 	.short	0x0001
        /*0052*/ 	.short	0x0008
        /*0054*/ 	.byte	0x00, 0xf5, 0x21, 0x00


	//----- nvinfo : EIATTR_KPARAM_INFO
	.align		4
.L_35:
        /*0058*/ 	.byte	0x04, 0x17
        /*005a*/ 	.short	(.L_37 - .L_36)
.L_36:
        /*005c*/ 	.word	0x00000000
        /*0060*/ 	.short	0x0000
        /*0062*/ 	.short	0x0000
        /*0064*/ 	.byte	0x00, 0xf5, 0x21, 0x00


	//----- nvinfo : EIATTR_SPARSE_MMA_MASK
	.align		4
.L_37:
        /*0068*/ 	.byte	0x03, 0x50
        /*006a*/ 	.short	0x0000


	//----- nvinfo : EIATTR_MAXREG_COUNT
	.align		4
        /*006c*/ 	.byte	0x03, 0x1b
        /*006e*/ 	.short	0x00ff


	//----- nvinfo : EIATTR_MERCURY_ISA_VERSION
	.align		4
        /*0070*/ 	.byte	0x03, 0x5f
        /*0072*/ 	.short	0x0101


	//----- nvinfo : EIATTR_VRC_CTA_INIT_COUNT
	.align		4
        /*0074*/ 	.byte	0x02, 0x4a
	.zero		1
	.zero		1


	//----- nvinfo : EIATTR_EXIT_INSTR_OFFSETS
	.align		4
        /*0078*/ 	.byte	0x04, 0x1c
        /*007a*/ 	.short	(.L_39 - .L_38)


	//   ....[0]....
.L_38:
        /*007c*/ 	.word	0x000000d0


	//   ....[1]....
        /*0080*/ 	.word	0x000008f0


	//----- nvinfo : EIATTR_CBANK_PARAM_SIZE
	.align		4
.L_39:
        /*0084*/ 	.byte	0x03, 0x19
        /*0086*/ 	.short	0x0024


	//----- nvinfo : EIATTR_PARAM_CBANK
	.align		4
        /*0088*/ 	.byte	0x04, 0x0a
        /*008a*/ 	.short	(.L_41 - .L_40)
	.align		4
.L_40:
        /*008c*/ 	.word	index@(.nv.constant0._Z27final_attention_computationPfS_S_iii)
        /*0090*/ 	.short	0x0380
        /*0092*/ 	.short	0x0024


	//----- nvinfo : EIATTR_SW_WAR
	.align		4
.L_41:
        /*0094*/ 	.byte	0x04, 0x36
        /*0096*/ 	.short	(.L_43 - .L_42)
.L_42:
        /*0098*/ 	.word	0x00000008
.L_43:


//--------------------- .nv.info._Z14softmax_kernelPfS_ii --------------------------
	.section	.nv.info._Z14softmax_kernelPfS_ii,"",@"SHT_CUDA_INFO"
	.sectionflags	@""
	.align	4


	//----- nvinfo : EIATTR_CUDA_API_VERSION
	.align		4
        /*0000*/ 	.byte	0x04, 0x37
        /*0002*/ 	.short	(.L_45 - .L_44)
.L_44:
        /*0004*/ 	.word	0x00000082


	//----- nvinfo : EIATTR_KPARAM_INFO
	.align		4
.L_45:
        /*0008*/ 	.byte	0x04, 0x17
        /*000a*/ 	.short	(.L_47 - .L_46)
.L_46:
        /*000c*/ 	.word	0x00000000
        /*0010*/ 	.short	0x0003
        /*0012*/ 	.short	0x0014
        /*0014*/ 	.byte	0x00, 0xf0, 0x11, 0x00


	//----- nvinfo : EIATTR_KPARAM_INFO
	.align		4
.L_47:
        /*0018*/ 	.byte	0x04, 0x17
        /*001a*/ 	.short	(.L_49 - .L_48)
.L_48:
        /*001c*/ 	.word	0x00000000
        /*0020*/ 	.short	0x0002
        /*0022*/ 	.short	0x0010
        /*0024*/ 	.byte	0x00, 0xf0, 0x11, 0x00


	//----- nvinfo : EIATTR_KPARAM_INFO
	.align		4
.L_49:
        /*0028*/ 	.byte	0x04, 0x17
        /*002a*/ 	.short	(.L_51 - .L_50)
.L_50:
        /*002c*/ 	.word	0x00000000
        /*0030*/ 	.short	0x0001
        /*0032*/ 	.short	0x0008
        /*0034*/ 	.byte	0x00, 0xf5, 0x21, 0x00


	//----- nvinfo : EIATTR_KPARAM_INFO
	.align		4
.L_51:
        /*0038*/ 	.byte	0x04, 0x17
        /*003a*/ 	.short	(.L_53 - .L_52)
.L_52:
        /*003c*/ 	.word	0x00000000
        /*0040*/ 	.short	0x0000
        /*0042*/ 	.short	0x0000
        /*0044*/ 	.byte	0x00, 0xf5, 0x21, 0x00


	//----- nvinfo : EIATTR_SPARSE_MMA_MASK
	.align		4
.L_53:
        /*0048*/ 	.byte	0x03, 0x50
        /*004a*/ 	.short	0x0000


	//----- nvinfo : EIATTR_MAXREG_COUNT
	.align		4
        /*004c*/ 	.byte	0x03, 0x1b
        /*004e*/ 	.short	0x00ff


	//----- nvinfo : EIATTR_MERCURY_ISA_VERSION
	.align		4
        /*0050*/ 	.byte	0x03, 0x5f
        /*0052*/ 	.short	0x0101


	//----- nvinfo : EIATTR_VRC_CTA_INIT_COUNT
	.align		4
        /*0054*/ 	.byte	0x02, 0x4a
	.zero		1
	.zero		1


	//----- nvinfo : EIATTR_EXIT_INSTR_OFFSETS
	.align		4
        /*0058*/ 	.byte	0x04, 0x1c
        /*005a*/ 	.short	(.L_55 - .L_54)


	//   ....[0]....
.L_54:
        /*005c*/ 	.word	0x00000070


	//   ....[1]....
        /*0060*/ 	.word	0x00001800


	//   ....[2]....
        /*0064*/ 	.word	0x000028b0


	//   ....[3]....
        /*0068*/ 	.word	0x00003160


	//   ....[4]....
        /*006c*/ 	.word	0x00003630


	//   ....[5]....
        /*0070*/ 	.word	0x000037d0


	//----- nvinfo : EIATTR_CRS_STACK_SIZE
	.align		4
.L_55:
        /*0074*/ 	.byte	0x04, 0x1e
        /*0076*/ 	.short	(.L_57 - .L_56)
.L_56:
        /*0078*/ 	.word	0x00000000


	//----- nvinfo : EIATTR_CBANK_PARAM_SIZE
	.align		4
.L_57:
        /*007c*/ 	.byte	0x03, 0x19
        /*007e*/ 	.short	0x0018


	//----- nvinfo : EIATTR_PARAM_CBANK
	.align		4
        /*0080*/ 	.byte	0x04, 0x0a
        /*0082*/ 	.short	(.L_59 - .L_58)
	.align		4
.L_58:
        /*0084*/ 	.word	index@(.nv.constant0._Z14softmax_kernelPfS_ii)
        /*0088*/ 	.short	0x0380
        /*008a*/ 	.short	0x0018


	//----- nvinfo : EIATTR_SW_WAR
	.align		4
.L_59:
        /*008c*/ 	.byte	0x04, 0x36
        /*008e*/ 	.short	(.L_61 - .L_60)
.L_60:
        /*0090*/ 	.word	0x00000008
.L_61:


//--------------------- .nv.info._Z14normalized_QKTPfS_S_iii --------------------------
	.section	.nv.info._Z14normalized_QKTPfS_S_iii,"",@"SHT_CUDA_INFO"
	.sectionflags	@""
	.align	4


	//----- nvinfo : EIATTR_CUDA_API_VERSION
	.align		4
        /*0000*/ 	.byte	0x04, 0x37
        /*0002*/ 	.short	(.L_63 - .L_62)
.L_62:
        /*0004*/ 	.word	0x00000082


	//----- nvinfo : EIATTR_KPARAM_INFO
	.align		4
.L_63:
        /*0008*/ 	.byte	0x04, 0x17
        /*000a*/ 	.short	(.L_65 - .L_64)
.L_64:
        /*000c*/ 	.word	0x00000000
        /*0010*/ 	.short	0x0005
        /*0012*/ 	.short	0x0020
        /*0014*/ 	.byte	0x00, 0xf0, 0x11, 0x00


	//----- nvinfo : EIATTR_KPARAM_INFO
	.align		4
.L_65:
        /*0018*/ 	.byte	0x04, 0x17
        /*001a*/ 	.short	(.L_67 - .L_66)
.L_66:
        /*001c*/ 	.word	0x00000000
        /*0020*/ 	.short	0x0004
        /*0022*/ 	.short	0x001c
        /*0024*/ 	.byte	0x00, 0xf0, 0x11, 0x00


	//----- nvinfo : EIATTR_KPARAM_INFO
	.align		4
.L_67:
        /*0028*/ 	.byte	0x04, 0x17
        /*002a*/ 	.short	(.L_69 - .L_68)
.L_68:
        /*002c*/ 	.word	0x00000000
        /*0030*/ 	.short	0x0003
        /*0032*/ 	.short	0x0018
        /*0034*/ 	.byte	0x00, 0xf0, 0x11, 0x00


	//----- nvinfo : EIATTR_KPARAM_INFO
	.align		4
.L_69:
        /*0038*/ 	.byte	0x04, 0x17
        /*003a*/ 	.short	(.L_71 - .L_70)
.L_70:
        /*003c*/ 	.word	0x00000000
        /*0040*/ 	.short	0x0002
        /*0042*/ 	.short	0x0010
        /*0044*/ 	.byte	0x00, 0xf5, 0x21, 0x00


	//----- nvinfo : EIATTR_KPARAM_INFO
	.align		4
.L_71:
        /*0048*/ 	.byte	0x04, 0x17
        /*004a*/ 	.short	(.L_73 - .L_72)
.L_72:
        /*004c*/ 	.word	0x00000000
        /*0050*/ 	.short	0x0001
        /*0052*/ 	.short	0x0008
        /*0054*/ 	.byte	0x00, 0xf5, 0x21, 0x00


	//----- nvinfo : EIATTR_KPARAM_INFO
	.align		4
.L_73:
        /*0058*/ 	.byte	0x04, 0x17
        /*005a*/ 	.short	(.L_75 - .L_74)
.L_74:
        /*005c*/ 	.word	0x00000000
        /*0060*/ 	.short	0x0000
        /*0062*/ 	.short	0x0000
        /*0064*/ 	.byte	0x00, 0xf5, 0x21, 0x00


	//----- nvinfo : EIATTR_SPARSE_MMA_MASK
	.align		4
.L_75:
        /*0068*/ 	.byte	0x03, 0x50
        /*006a*/ 	.short	0x0000


	//----- nvinfo : EIATTR_MAXREG_COUNT
	.align		4
        /*006c*/ 	.byte	0x03, 0x1b
        /*006e*/ 	.short	0x00ff


	//----- nvinfo : EIATTR_MERCURY_ISA_VERSION
	.align		4
        /*0070*/ 	.byte	0x03, 0x5f
        /*0072*/ 	.short	0x0101


	//----- nvinfo : EIATTR_VRC_CTA_INIT_COUNT
	.align		4
        /*0074*/ 	.byte	0x02, 0x4a
	.zero		1
	.zero		1


	//----- nvinfo : EIATTR_EXIT_INSTR_OFFSETS
	.align		4
        /*0078*/ 	.byte	0x04, 0x1c
        /*007a*/ 	.short	(.L_77 - .L_76)


	//   ....[0]....
.L_76:
        /*007c*/ 	.word	0x000000c0


	//   ....[1]....
        /*0080*/ 	.word	0x00000d80


	//----- nvinfo : EIATTR_CRS_STACK_SIZE
	.align		4
.L_77:
        /*0084*/ 	.byte	0x04, 0x1e
        /*0086*/ 	.short	(.L_79 - .L_78)
.L_78:
        /*0088*/ 	.word	0x00000000


	//----- nvinfo : EIATTR_CBANK_PARAM_SIZE
	.align		4
.L_79:
        /*008c*/ 	.byte	0x03, 0x19
        /*008e*/ 	.short	0x0024


	//----- nvinfo : EIATTR_PARAM_CBANK
	.align		4
        /*0090*/ 	.byte	0x04, 0x0a
        /*0092*/ 	.short	(.L_81 - .L_80)
	.align		4
.L_80:
        /*0094*/ 	.word	index@(.nv.constant0._Z14normalized_QKTPfS_S_iii)
        /*0098*/ 	.short	0x0380
        /*009a*/ 	.short	0x0024


	//----- nvinfo : EIATTR_SW_WAR
	.align		4
.L_81:
        /*009c*/ 	.byte	0x04, 0x36
        /*009e*/ 	.short	(.L_83 - .L_82)
.L_82:
        /*00a0*/ 	.word	0x00000008
.L_83:


//--------------------- .nv.callgraph             --------------------------
	.section	.nv.callgraph,"",@"SHT_CUDA_CALLGRAPH"
	.align	4
	.sectionentsize	8
	.align		4
        /*0000*/ 	.word	0x00000000
	.align		4
        /*0004*/ 	.word	0xffffffff
	.align		4
        /*0008*/ 	.word	0x00000000
	.align		4
        /*000c*/ 	.word	0xfffffffe
	.align		4
        /*0010*/ 	.word	0x00000000
	.align		4
        /*0014*/ 	.word	0xfffffffd
	.align		4
        /*0018*/ 	.word	0x00000000
	.align		4
        /*001c*/ 	.word	0xfffffffc


//--------------------- .text._Z27final_attention_computationPfS_S_iii --------------------------
	.section	.text._Z27final_attention_computationPfS_S_iii,"ax",@progbits
	.align	128
        .global         _Z27final_attention_computationPfS_S_iii
        .type           _Z27final_attention_computationPfS_S_iii,@function
        .size           _Z27final_attention_computationPfS_S_iii,(.L_x_117 - _Z27final_attention_computationPfS_S_iii)
        .other          _Z27final_attention_computationPfS_S_iii,@"STO_CUDA_ENTRY STV_DEFAULT"
_Z27final_attention_computationPfS_S_iii:
.text._Z27final_attention_computationPfS_S_iii:
[----:B------:R-:W-:Y:S01]  /*0000*/  LDC R1, c[0x0][0x37c] ;  /* 0x0000df00ff017b82 */ /* 0x000fe20000000800 */
[----:B------:R-:W0:Y:S07]  /*0010*/  S2R R5, SR_TID.X ;  /* 0x0000000000057919 */ /* 0x000e2e0000002100 */
[----:B------:R-:W1:Y:S01]  /*0020*/  LDC R16, c[0x0][0x364] ;  /* 0x0000d900ff107b82 */ /* 0x000e620000000800 */
[----:B------:R-:W2:Y:S01]  /*0030*/  LDCU UR6, c[0x0][0x398] ;  /* 0x00007300ff0677ac */ /* 0x000ea20008000800 */
[----:B------:R-:W1:Y:S06]  /*0040*/  S2R R3, SR_TID.Y ;  /* 0x0000000000037919 */ /* 0x000e6c0000002200 */
[----:B------:R-:W0:Y:S08]  /*0050*/  S2UR UR5, SR_CTAID.X ;  /* 0x00000000000579c3 */ /* 0x000e300000002500 */
[----:B------:R-:W0:Y:S08]  /*0060*/  LDC R0, c[0x0][0x360] ;  /* 0x0000d800ff007b82 */ /* 0x000e300000000800 */
[----:B------:R-:W1:Y:S08]  /*0070*/  S2UR UR4, SR_CTAID.Y ;  /* 0x00000000000479c3 */ /* 0x000e700000002600 */
[----:B------:R-:W3:Y:S01]  /*0080*/  LDC R17, c[0x0][0x3a0] ;  /* 0x0000e800ff117b82 */ /* 0x000ee20000000800 */
[----:B0-----:R-:W-:-:S02]  /*0090*/  IMAD R0, R0, UR5, R5 ;  /* 0x0000000500007c24 */ /* 0x001fc4000f8e0205 */
[----:B-1----:R-:W-:-:S03]  /*00a0*/  IMAD R16, R16, UR4, R3 ;  /* 0x0000000410107c24 */ /* 0x002fc6000f8e0203 */
[----:B---3--:R-:W-:-:S04]  /*00b0*/  ISETP.GE.AND P0, PT, R0, R17, PT ;  /* 0x000000110000720c */ /* 0x008fc80003f06270 */
[----:B--2---:R-:W-:-:S13]  /*00c0*/  ISETP.GE.OR P0, PT, R16, UR6, P0 ;  /* 0x0000000610007c0c */ /* 0x004fda0008706670 */
[----:B------:R-:W-:Y:S05]  /*00d0*/  @P0 EXIT ;  /* 0x000000000000094d */ /* 0x000fea0003800000 */
[----:B------:R-:W0:Y:S01]  /*00e0*/  LDC R19, c[0x0][0x39c] ;  /* 0x0000e700ff137b82 */ /* 0x000e220000000800 */
[----:B------:R-:W1:Y:S01]  /*00f0*/  LDCU.64 UR4, c[0x0][0x358] ;  /* 0x00006b00ff0477ac */ /* 0x000e620008000a00 */
[----:B------:R-:W-:Y:S01]  /*0100*/  HFMA2 R24, -RZ, RZ, 0, 0 ;  /* 0x00000000ff187431 */ /* 0x000fe200000001ff */
[----:B0-----:R-:W-:-:S13]  /*0110*/  ISETP.GE.AND P0, PT, R19, 0x1, PT ;  /* 0x000000011300780c */ /* 0x001fda0003f06270 */
[----:B-1----:R-:W-:Y:S05]  /*0120*/  @!P0 BRA `(.L_x_0) ;  /* 0x0000000400e08947 */ /* 0x002fea0003800000 */
[C---:B------:R-:W-:Y:S01]  /*0130*/  ISETP.GE.U32.AND P1, PT, R19.reuse, 0x8, PT ;  /* 0x000000081300780c */ /* 0x040fe20003f26070 */
[----:B------:R-:W-:Y:S01]  /*0140*/  IMAD R20, R16, R19, RZ ;  /* 0x0000001310147224 */ /* 0x000fe200078e02ff */
[----:B------:R-:W-:Y:S02]  /*0150*/  LOP3.LUT R27, R19, 0x7, RZ, 0xc0, !PT ;  /* 0x00000007131b7812 */ /* 0x000fe400078ec0ff */
[----:B------:R-:W-:Y:S02]  /*0160*/  MOV R24, RZ ;  /* 0x000000ff00187202 */ /* 0x000fe40000000f00 */
[----:B------:R-:W-:Y:S02]  /*0170*/  ISETP.NE.AND P0, PT, R27, RZ, PT ;  /* 0x000000ff1b00720c */ /* 0x000fe40003f05270 */
[----:B------:R-:W-:-:S05]  /*0180*/  MOV R21, RZ ;  /* 0x000000ff00157202 */ /* 0x000fca0000000f00 */
[----:B------:R-:W-:Y:S06]  /*0190*/  @!P1 BRA `(.L_x_1) ;  /* 0x0000000000c49947 */ /* 0x000fec0003800000 */
[----:B------:R-:W0:Y:S01]  /*01a0*/  LDC.64 R2, c[0x0][0x380] ;  /* 0x0000e000ff027b82 */ /* 0x000e220000000a00 */
[----:B------:R-:W-:Y:S02]  /*01b0*/  LOP3.LUT R21, R19, 0x7ffffff8, RZ, 0xc0, !PT ;  /* 0x7ffffff813157812 */ /* 0x000fe400078ec0ff */
[----:B------:R-:W-:Y:S02]  /*01c0*/  MOV R24, RZ ;  /* 0x000000ff00187202 */ /* 0x000fe40000000f00 */
[----:B------:R-:W-:Y:S02]  /*01d0*/  MOV R18, R0 ;  /* 0x0000000000127202 */ /* 0x000fe40000000f00 */
[----:B------:R-:W-:Y:S01]  /*01e0*/  IADD3 R22, PT, PT, -R21, RZ, RZ ;  /* 0x000000ff15167210 */ /* 0x000fe20007ffe1ff */
[----:B0-----:R-:W-:-:S03]  /*01f0*/  IMAD.WIDE.U32 R2, R20, 0x4, R2 ;  /* 0x0000000414027825 */ /* 0x001fc600078e0002 */
[----:B------:R-:W-:-:S04]  /*0200*/  IADD3 R4, P1, PT, R2, 0x10, RZ ;  /* 0x0000001002047810 */ /* 0x000fc80007f3e0ff */
[----:B------:R-:W-:-:S09]  /*0210*/  IADD3.X R5, PT, PT, RZ, R3, RZ, P1, !PT ;  /* 0x00000003ff057210 */ /* 0x000fd20000ffe4ff */
.L_x_2:
[----:B------:R-:W0:Y:S01]  /*0220*/  LDC.64 R14, c[0x0][0x388] ;  /* 0x0000e200ff0e7b82 */ /* 0x000e220000000a00 */
[----:B------:R-:W-:Y:S02]  /*0230*/  MOV R2, R4 ;  /* 0x0000000400027202 */ /* 0x000fe40000000f00 */
[----:B------:R-:W-:-:S05]  /*0240*/  MOV R3, R5 ;  /* 0x0000000500037202 */ /* 0x000fca0000000f00 */
[----:B------:R-:W2:Y:S04]  /*0250*/  LDG.E R25, desc[UR4][R2.64+-0x10] ;  /* 0xfffff00402197981 */ /* 0x000ea8000c1e1900 */
[----:B------:R-:W3:Y:S04]  /*0260*/  LDG.E R23, desc[UR4][R2.64+-0xc] ;  /* 0xfffff40402177981 */ /* 0x000ee8000c1e1900 */
[----:B------:R-:W4:Y:S04]  /*0270*/  LDG.E R29, desc[UR4][R2.64+-0x8] ;  /* 0xfffff804021d7981 */ /* 0x000f28000c1e1900 */
[----:B------:R-:W5:Y:S01]  /*0280*/  LDG.E R28, desc[UR4][R2.64+-0x4] ;  /* 0xfffffc04021c7981 */ /* 0x000f62000c1e1900 */
[----:B0-----:R-:W-:-:S05]  /*0290*/  IMAD.WIDE R14, R18, 0x4, R14 ;  /* 0x00000004120e7825 */ /* 0x001fca00078e020e */
[----:B------:R0:W2:Y:S01]  /*02a0*/  LDG.E R26, desc[UR4][R14.64] ;  /* 0x000000040e1a7981 */ /* 0x0000a2000c1e1900 */
[----:B------:R-:W-:-:S04]  /*02b0*/  IMAD.WIDE R12, R17, 0x4, R14 ;  /* 0x00000004110c7825 */ /* 0x000fc800078e020e */
[C---:B------:R-:W-:Y:S02]  /*02c0*/  IMAD.WIDE R4, R17.reuse, 0x4, R12 ;  /* 0x0000000411047825 */ /* 0x040fe400078e020c */
[----:B------:R-:W3:Y:S02]  /*02d0*/  LDG.E R12, desc[UR4][R12.64] ;  /* 0x000000040c0c7981 */ /* 0x000ee4000c1e1900 */
[C---:B------:R-:W-:Y:S02]  /*02e0*/  IMAD.WIDE R8, R17.reuse, 0x4, R4 ;  /* 0x0000000411087825 */ /* 0x040fe400078e0204 */
[----:B------:R-:W4:Y:S02]  /*02f0*/  LDG.E R4, desc[UR4][R4.64] ;  /* 0x0000000404047981 */ /* 0x000f24000c1e1900 */
[C---:B------:R-:W-:Y:S02]  /*0300*/  IMAD.WIDE R6, R17.reuse, 0x4, R8 ;  /* 0x0000000411067825 */ /* 0x040fe400078e0208 */
[----:B------:R-:W5:Y:S02]  /*0310*/  LDG.E R8, desc[UR4][R8.64] ;  /* 0x0000000408087981 */ /* 0x000f64000c1e1900 */
[----:B------:R-:W-:-:S02]  /*0320*/  IMAD.WIDE R10, R17, 0x4, R6 ;  /* 0x00000004110a7825 */ /* 0x000fc400078e0206 */
[----:B------:R-:W5:Y:S04]  /*0330*/  LDG.E R5, desc[UR4][R2.64] ;  /* 0x0000000402057981 */ /* 0x000f68000c1e1900 */
[----:B------:R-:W5:Y:S01]  /*0340*/  LDG.E R6, desc[UR4][R6.64] ;  /* 0x0000000406067981 */ /* 0x000f62000c1e1900 */
[----:B0-----:R-:W-:-:S03]  /*0350*/  IMAD.WIDE R14, R17, 0x4, R10 ;  /* 0x00000004110e7825 */ /* 0x001fc600078e020a */
[----:B------:R-:W5:Y:S04]  /*0360*/  LDG.E R10, desc[UR4][R10.64] ;  /* 0x000000040a0a7981 */ /* 0x000f68000c1e1900 */
[----:B------:R-:W5:Y:S04]  /*0370*/  LDG.E R13, desc[UR4][R14.64] ;  /* 0x000000040e0d7981 */ /* 0x000f68000c1e1900 */
[----:B------:R-:W5:Y:S04]  /*0380*/  LDG.E R7, desc[UR4][R2.64+0x4] ;  /* 0x0000040402077981 */ /* 0x000f68000c1e1900 */
[----:B------:R-:W5:Y:S01]  /*0390*/  LDG.E R9, desc[UR4][R2.64+0xc] ;  /* 0x00000c0402097981 */ /* 0x000f62000c1e1900 */
[----:B--2---:R-:W-:Y:S01]  /*03a0*/  FFMA R26, R25, R26, R24 ;  /* 0x0000001a191a7223 */ /* 0x004fe20000000018 */
[----:B------:R-:W-:-:S02]  /*03b0*/  IMAD.WIDE R24, R17, 0x4, R14 ;  /* 0x0000000411187825 */ /* 0x000fc400078e020e */
[----:B------:R-:W2:Y:S04]  /*03c0*/  LDG.E R14, desc[UR4][R2.64+0x8] ;  /* 0x00000804020e7981 */ /* 0x000ea8000c1e1900 */
[----:B------:R-:W2:Y:S01]  /*03d0*/  LDG.E R24, desc[UR4][R24.64] ;  /* 0x0000000418187981 */ /* 0x000ea2000c1e1900 */
[----:B---3--:R-:W-:Y:S01]  /*03e0*/  FFMA R12, R23, R12, R26 ;  /* 0x0000000c170c7223 */ /* 0x008fe2000000001a */
[----:B------:R-:W-:-:S03]  /*03f0*/  IADD3 R22, PT, PT, R22, 0x8, RZ ;  /* 0x0000000816167810 */ /* 0x000fc60007ffe0ff */
[----:B----4-:R-:W-:Y:S01]  /*0400*/  FFMA R29, R29, R4, R12 ;  /* 0x000000041d1d7223 */ /* 0x010fe2000000000c */
[----:B------:R-:W-:-:S03]  /*0410*/  ISETP.NE.AND P1, PT, R22, RZ, PT ;  /* 0x000000ff1600720c */ /* 0x000fc60003f25270 */
[----:B-----5:R-:W-:Y:S01]  /*0420*/  FFMA R8, R28, R8, R29 ;  /* 0x000000081c087223 */ /* 0x020fe2000000001d */
[----:B------:R-:W-:-:S03]  /*0430*/  IADD3 R4, P2, PT, R2, 0x20, RZ ;  /* 0x0000002002047810 */ /* 0x000fc60007f5e0ff */
[----:B------:R-:W-:Y:S01]  /*0440*/  FFMA R6, R5, R6, R8 ;  /* 0x0000000605067223 */ /* 0x000fe20000000008 */
[----:B------:R-:W-:Y:S02]  /*0450*/  IADD3.X R5, PT, PT, RZ, R3, RZ, P2, !PT ;  /* 0x00000003ff057210 */ /* 0x000fe400017fe4ff */
[----:B------:R-:W-:Y:S01]  /*0460*/  LEA R18, R17, R18, 0x3 ;  /* 0x0000001211127211 */ /* 0x000fe200078e18ff */
[----:B------:R-:W-:-:S04]  /*0470*/  FFMA R7, R7, R10, R6 ;  /* 0x0000000a07077223 */ /* 0x000fc80000000006 */
[----:B--2---:R-:W-:-:S04]  /*0480*/  FFMA R14, R14, R13, R7 ;  /* 0x0000000d0e0e7223 */ /* 0x004fc80000000007 */
[----:B------:R-:W-:Y:S01]  /*0490*/  FFMA R24, R9, R24, R14 ;  /* 0x0000001809187223 */ /* 0x000fe2000000000e */
[----:B------:R-:W-:Y:S06]  /*04a0*/  @P1 BRA `(.L_x_2) ;  /* 0xfffffffc005c1947 */ /* 0x000fec000383ffff */
.L_x_1:
[----:B------:R-:W-:Y:S05]  /*04b0*/  @!P0 BRA `(.L_x_0) ;  /* 0x0000000000fc8947 */ /* 0x000fea0003800000 */
[----:B------:R-:W-:Y:S02]  /*04c0*/  ISETP.GE.U32.AND P1, PT, R27, 0x4, PT ;  /* 0x000000041b00780c */ /* 0x000fe40003f26070 */
[----:B------:R-:W-:-:S04]  /*04d0*/  LOP3.LUT R14, R19, 0x3, RZ, 0xc0, !PT ;  /* 0x00000003130e7812 */ /* 0x000fc800078ec0ff */
[----:B------:R-:W-:-:S07]  /*04e0*/  ISETP.NE.AND P0, PT, R14, RZ, PT ;  /* 0x000000ff0e00720c */ /* 0x000fce0003f05270 */
[----:B------:R-:W-:Y:S06]  /*04f0*/  @!P1 BRA `(.L_x_3) ;  /* 0x00000000006c9947 */ /* 0x000fec0003800000 */
[----:B------:R-:W0:Y:S01]  /*0500*/  LDC.64 R4, c[0x0][0x388] ;  /* 0x0000e200ff047b82 */ /* 0x000e220000000a00 */
[----:B------:R-:W1:Y:S01]  /*0510*/  LDCU.64 UR6, c[0x0][0x380] ;  /* 0x00007000ff0677ac */ /* 0x000e620008000a00 */
[----:B------:R-:W-:Y:S01]  /*0520*/  IMAD R7, R21, R17, R0 ;  /* 0x0000001115077224 */ /* 0x000fe200078e0200 */
[CC--:B------:R-:W-:Y:S02]  /*0530*/  IADD3 R3, PT, PT, R20.reuse, R21.reuse, RZ ;  /* 0x0000001514037210 */ /* 0x0c0fe40007ffe0ff */
[----:B------:R-:W-:-:S03]  /*0540*/  IADD3 R8, P1, PT, R20, R21, RZ ;  /* 0x0000001514087210 */ /* 0x000fc60007f3e0ff */
[----:B------:R-:W2:Y:S01]  /*0550*/  LDC.64 R12, c[0x0][0x380] ;  /* 0x0000e000ff0c7b82 */ /* 0x000ea20000000a00 */
[----:B0-----:R-:W-:-:S04]  /*0560*/  IMAD.WIDE R4, R7, 0x4, R4 ;  /* 0x0000000407047825 */ /* 0x001fc800078e0204 */
[----:B------:R-:W-:Y:S02]  /*0570*/  IMAD.WIDE R6, R17, 0x4, R4 ;  /* 0x0000000411067825 */ /* 0x000fe400078e0204 */
[----:B------:R-:W3:Y:S02]  /*0580*/  LDG.E R4, desc[UR4][R4.64] ;  /* 0x0000000404047981 */ /* 0x000ee4000c1e1900 */
[----:B--2---:R-:W-:Y:S01]  /*0590*/  IMAD.WIDE.U32 R12, R3, 0x4, R12 ;  /* 0x00000004030c7825 */ /* 0x004fe200078e000c */
[----:B------:R-:W-:Y:S02]  /*05a0*/  IADD3.X R3, PT, PT, RZ, RZ, RZ, P1, !PT ;  /* 0x000000ffff037210 */ /* 0x000fe40000ffe4ff */
[----:B-1----:R-:W-:-:S03]  /*05b0*/  LEA R2, P1, R8, UR6, 0x2 ;  /* 0x0000000608027c11 */ /* 0x002fc6000f8210ff */
[----:B------:R-:W3:Y:S01]  /*05c0*/  LDG.E R13, desc[UR4][R12.64] ;  /* 0x000000040c0d7981 */ /* 0x000ee2000c1e1900 */
[----:B------:R-:W-:Y:S01]  /*05d0*/  LEA.HI.X R3, R8, UR7, R3, 0x2, P1 ;  /* 0x0000000708037c11 */ /* 0x000fe200088f1403 */
[C---:B------:R-:W-:Y:S02]  /*05e0*/  IMAD.WIDE R8, R17.reuse, 0x4, R6 ;  /* 0x0000000411087825 */ /* 0x040fe400078e0206 */
[----:B------:R-:W2:Y:S04]  /*05f0*/  LDG.E R6, desc[UR4][R6.64] ;  /* 0x0000000406067981 */ /* 0x000ea8000c1e1900 */
[----:B------:R-:W2:Y:S01]  /*0600*/  LDG.E R15, desc[UR4][R2.64+0x4] ;  /* 0x00000404020f7981 */ /* 0x000ea2000c1e1900 */
[----:B------:R-:W-:-:S03]  /*0610*/  IMAD.WIDE R10, R17, 0x4, R8 ;  /* 0x00000004110a7825 */ /* 0x000fc600078e0208 */
[----:B------:R-:W4:Y:S04]  /*0620*/  LDG.E R22, desc[UR4][R8.64] ;  /* 0x0000000408167981 */ /* 0x000f28000c1e1900 */
[----:B------:R-:W4:Y:S04]  /*0630*/  LDG.E R18, desc[UR4][R2.64+0x8] ;  /* 0x0000080402127981 */ /* 0x000f28000c1e1900 */
[----:B------:R-:W5:Y:S04]  /*0640*/  LDG.E R26, desc[UR4][R2.64+0xc] ;  /* 0x00000c04021a7981 */ /* 0x000f68000c1e1900 */
[----:B------:R-:W5:Y:S01]  /*0650*/  LDG.E R10, desc[UR4][R10.64] ;  /* 0x000000040a0a7981 */ /* 0x000f62000c1e1900 */
[----:B------:R-:W-:Y:S01]  /*0660*/  IADD3 R21, PT, PT, R21, 0x4, RZ ;  /* 0x0000000415157810 */ /* 0x000fe20007ffe0ff */
[----:B---3--:R-:W-:-:S04]  /*0670*/  FFMA R24, R13, R4, R24 ;  /* 0x000000040d187223 */ /* 0x008fc80000000018 */
[----:B--2---:R-:W-:-:S04]  /*0680*/  FFMA R15, R15, R6, R24 ;  /* 0x000000060f0f7223 */ /* 0x004fc80000000018 */
[----:B----4-:R-:W-:-:S04]  /*0690*/  FFMA R15, R18, R22, R15 ;  /* 0x00000016120f7223 */ /* 0x010fc8000000000f */
[----:B-----5:R-:W-:-:S07]  /*06a0*/  FFMA R24, R26, R10, R15 ;  /* 0x0000000a1a187223 */ /* 0x020fce000000000f */
.L_x_3:
[----:B------:R-:W-:Y:S05]  /*06b0*/  @!P0 BRA `(.L_x_0) ;  /* 0x00000000007c8947 */ /* 0x000fea0003800000 */
[----:B------:R-:W-:Y:S01]  /*06c0*/  ISETP.NE.AND P1, PT, R14, 0x1, PT ;  /* 0x000000010e00780c */ /* 0x000fe20003f25270 */
[----:B------:R-:W0:Y:S01]  /*06d0*/  LDC.64 R10, c[0x0][0x380] ;  /* 0x0000e000ff0a7b82 */ /* 0x000e220000000a00 */
[----:B------:R-:W-:-:S04]  /*06e0*/  LOP3.LUT R19, R19, 0x1, RZ, 0xc0, !PT ;  /* 0x0000000113137812 */ /* 0x000fc800078ec0ff */
[----:B------:R-:W-:-:S03]  /*06f0*/  ISETP.NE.U32.AND P0, PT, R19, 0x1, PT ;  /* 0x000000011300780c */ /* 0x000fc60003f05070 */
[----:B------:R-:W1:Y:S04]  /*0700*/  LDC.64 R8, c[0x0][0x388] ;  /* 0x0000e200ff087b82 */ /* 0x000e680000000a00 */
[CC--:B------:R-:W-:Y:S02]  /*0710*/  @P1 IADD3 R13, PT, PT, R20.reuse, R21.reuse, RZ ;  /* 0x00000015140d1210 */ /* 0x0c0fe40007ffe0ff */
[----:B------:R-:W-:Y:S02]  /*0720*/  @P1 IADD3 R12, P2, PT, R20, R21, RZ ;  /* 0x00000015140c1210 */ /* 0x000fe40007f5e0ff */
[----:B------:R-:W2:Y:S02]  /*0730*/  @P1 LDC.64 R2, c[0x0][0x380] ;  /* 0x0000e000ff021b82 */ /* 0x000ea40000000a00 */
[----:B------:R-:W-:-:S06]  /*0740*/  @P1 IADD3.X R14, PT, PT, RZ, RZ, RZ, P2, !PT ;  /* 0x000000ffff0e1210 */ /* 0x000fcc00017fe4ff */
[----:B------:R-:W3:Y:S01]  /*0750*/  LDC.64 R4, c[0x0][0x380] ;  /* 0x0000e000ff047b82 */ /* 0x000ee20000000a00 */
[----:B0-----:R-:W-:-:S04]  /*0760*/  @P1 IMAD.WIDE.U32 R10, R13, 0x4, R10 ;  /* 0x000000040d0a1825 */ /* 0x001fc800078e000a */
[C---:B------:R-:W-:Y:S01]  /*0770*/  @P1 IMAD R13, R21.reuse, R17, R0 ;  /* 0x00000011150d1224 */ /* 0x040fe200078e0200 */
[----:B------:R-:W-:Y:S01]  /*0780*/  @P1 IADD3 R21, PT, PT, R21, 0x2, RZ ;  /* 0x0000000215151810 */ /* 0x000fe20007ffe0ff */
[----:B------:R-:W4:Y:S01]  /*0790*/  @P1 LDG.E R11, desc[UR4][R10.64] ;  /* 0x000000040a0b1981 */ /* 0x000f22000c1e1900 */
[----:B------:R-:W0:Y:S01]  /*07a0*/  LDC.64 R6, c[0x0][0x388] ;  /* 0x0000e200ff067b82 */ /* 0x000e220000000a00 */
[----:B-1----:R-:W-:Y:S01]  /*07b0*/  @P1 IMAD.WIDE R8, R13, 0x4, R8 ;  /* 0x000000040d081825 */ /* 0x002fe200078e0208 */
[----:B------:R-:W-:Y:S02]  /*07c0*/  @!P0 IADD3 R15, PT, PT, R20, R21, RZ ;  /* 0x00000015140f8210 */ /* 0x000fe40007ffe0ff */
[----:B--2---:R-:W-:Y:S01]  /*07d0*/  @P1 LEA R2, P2, R12, R2, 0x2 ;  /* 0x000000020c021211 */ /* 0x004fe200078410ff */
[----:B------:R-:W-:-:S03]  /*07e0*/  @!P0 IMAD R21, R21, R17, R0 ;  /* 0x0000001115158224 */ /* 0x000fc600078e0200 */
[----:B------:R-:W-:Y:S01]  /*07f0*/  @P1 LEA.HI.X R3, R12, R3, R14, 0x2, P2 ;  /* 0x000000030c031211 */ /* 0x000fe200010f140e */
[----:B------:R-:W-:Y:S01]  /*0800*/  @P1 IMAD.WIDE R12, R17, 0x4, R8 ;  /* 0x00000004110c1825 */ /* 0x000fe200078e0208 */
[----:B------:R-:W4:Y:S03]  /*0810*/  @P1 LDG.E R14, desc[UR4][R8.64] ;  /* 0x00000004080e1981 */ /* 0x000f26000c1e1900 */
[----:B---3--:R-:W-:Y:S01]  /*0820*/  @!P0 IMAD.WIDE.U32 R4, R15, 0x4, R4 ;  /* 0x000000040f048825 */ /* 0x008fe200078e0004 */
[----:B------:R-:W2:Y:S04]  /*0830*/  @P1 LDG.E R2, desc[UR4][R2.64+0x4] ;  /* 0x0000040402021981 */ /* 0x000ea8000c1e1900 */
[----:B------:R-:W2:Y:S01]  /*0840*/  @P1 LDG.E R12, desc[UR4][R12.64] ;  /* 0x000000040c0c1981 */ /* 0x000ea2000c1e1900 */
[----:B0-----:R-:W-:-:S03]  /*0850*/  @!P0 IMAD.WIDE R6, R21, 0x4, R6 ;  /* 0x0000000415068825 */ /* 0x001fc600078e0206 */
[----:B------:R-:W3:Y:S04]  /*0860*/  @!P0 LDG.E R5, desc[UR4][R4.64] ;  /* 0x0000000404058981 */ /* 0x000ee8000c1e1900 */
[----:B------:R-:W3:Y:S01]  /*0870*/  @!P0 LDG.E R6, desc[UR4][R6.64] ;  /* 0x0000000406068981 */ /* 0x000ee2000c1e1900 */
[----:B----4-:R-:W-:-:S04]  /*0880*/  @P1 FFMA R11, R11, R14, R24 ;  /* 0x0000000e0b0b1223 */ /* 0x010fc80000000018 */
[----:B--2---:R-:W-:-:S04]  /*0890*/  @P1 FFMA R24, R2, R12, R11 ;  /* 0x0000000c02181223 */ /* 0x004fc8000000000b */
[----:B---3--:R-:W-:-:S07]  /*08a0*/  @!P0 FFMA R24, R5, R6, R24 ;  /* 0x0000000605188223 */ /* 0x008fce0000000018 */
.L_x_0:
[----:B------:R-:W0:Y:S01]  /*08b0*/  LDC.64 R2, c[0x0][0x390] ;  /* 0x0000e400ff027b82 */ /* 0x000e220000000a00 */
[----:B------:R-:W-:-:S04]  /*08c0*/  IMAD R17, R16, R17, R0 ;  /* 0x0000001110117224 */ /* 0x000fc800078e0200 */
[----:B0-----:R-:W-:-:S05]  /*08d0*/  IMAD.WIDE R2, R17, 0x4, R2 ;  /* 0x0000000411027825 */ /* 0x001fca00078e0202 */
[----:B------:R-:W-:Y:S01]  /*08e0*/  STG.E desc[UR4][R2.64], R24 ;  /* 0x0000001802007986 */ /* 0x000fe2000c101904 */
[----:B------:R-:W-:Y:S05]  /*08f0*/  EXIT ;  /* 0x000000000000794d */ /* 0x000fea0003800000 */
.L_x_4:
[----:B------:R-:W-:-:S00]  /*0900*/  BRA `(.L_x_4) ;  /* 0xfffffffc00fc7947 */ /* 0x000fc0000383ffff */
[----:B------:R-:W-:-:S00]  /*0910*/  NOP ;  /* 0x0000000000007918 */ /* 0x000fc00000000000 */
        /* <DEDUP_REMOVED lines=14> */
.L_x_117:


//--------------------- .text._Z14softmax_kernelPfS_ii --------------------------
	.section	.text._Z14softmax_kernelPfS_ii,"ax",@progbits
	.align	128
        .global         _Z14softmax_kernelPfS_ii
        .type           _Z14softmax_kernelPfS_ii,@function
        .size           _Z14softmax_kernelPfS_ii,(.L_x_114 - _Z14softmax_kernelPfS_ii)
        .other          _Z14softmax_kernelPfS_ii,@"STO_CUDA_ENTRY STV_DEFAULT"
_Z14softmax_kernelPfS_ii:
.text._Z14softmax_kernelPfS_ii:
[----:B------:R-:W-:Y:S01]  /*0000*/  LDC R1, c[0x0][0x37c] ;  /* 0x0000df00ff017b82 */ /* 0x000fe20000000800 */
[----:B------:R-:W0:Y:S07]  /*0010*/  S2R R3, SR_TID.Y ;  /* 0x0000000000037919 */ /* 0x000e2e0000002200 */
[----:B------:R-:W0:Y:S01]  /*0020*/  S2UR UR4, SR_CTAID.Y ;  /* 0x00000000000479c3 */ /* 0x000e220000002600 */
[----:B------:R-:W1:Y:S07]  /*0030*/  LDCU UR5, c[0x0][0x390] ;  /* 0x00007200ff0577ac */ /* 0x000e6e0008000800 */
[----:B------:R-:W0:Y:S02]  /*0040*/  LDC R2, c[0x0][0x364] ;  /* 0x0000d900ff027b82 */ /* 0x000e240000000800 */
[----:B0-----:R-:W-:-:S05]  /*0050*/  IMAD R2, R2, UR4, R3 ;  /* 0x0000000402027c24 */ /* 0x001fca000f8e0203 */
[----:B-1----:R-:W-:-:S13]  /*0060*/  ISETP.GE.AND P0, PT, R2, UR5, PT ;  /* 0x0000000502007c0c */ /* 0x002fda000bf06270 */
[----:B------:R-:W-:Y:S05]  /*0070*/  @P0 EXIT ;  /* 0x000000000000094d */ /* 0x000fea0003800000 */
[----:B------:R-:W0:Y:S01]  /*0080*/  LDCU UR5, c[0x0][0x394] ;  /* 0x00007280ff0577ac */ /* 0x000e220008000800 */
[----:B------:R-:W-:Y:S01]  /*0090*/  MOV R0, 0xff800000 ;  /* 0xff80000000007802 */ /* 0x000fe20000000f00 */
[----:B------:R-:W1:Y:S01]  /*00a0*/  LDCU.64 UR8, c[0x0][0x358] ;  /* 0x00006b00ff0877ac */ /* 0x000e620008000a00 */
[----:B0-----:R-:W-:-:S09]  /*00b0*/  UISETP.GE.AND UP0, UPT, UR5, 0x1, UPT ;  /* 0x000000010500788c */ /* 0x001fd2000bf06270 */
[----:B-1----:R-:W-:Y:S05]  /*00c0*/  BRA.U !UP0, `(.L_x_5) ;  /* 0x00000005089c7547 */ /* 0x002fea000b800000 */
[----:B------:R-:W-:Y:S02]  /*00d0*/  UISETP.GE.U32.AND UP1, UPT, UR5, 0x10, UPT ;  /* 0x000000100500788c */ /* 0x000fe4000bf26070 */
[----:B------:R-:W-:Y:S01]  /*00e0*/  IMAD R3, R2, UR5, RZ ;  /* 0x0000000502037c24 */ /* 0x000fe2000f8e02ff */
[----:B------:R-:W-:Y:S01]  /*00f0*/  ULOP3.LUT UR6, UR5, 0xf, URZ, 0xc0, !UPT ;  /* 0x0000000f05067892 */ /* 0x000fe2000f8ec0ff */
[----:B------:R-:W-:Y:S01]  /*0100*/  MOV R0, 0xff800000 ;  /* 0xff80000000007802 */ /* 0x000fe20000000f00 */
[----:B------:R-:W-:Y:S02]  /*0110*/  UMOV UR4, URZ ;  /* 0x000000ff00047c82 */ /* 0x000fe40008000000 */
[----:B------:R-:W-:Y:S02]  /*0120*/  UISETP.NE.AND UP0, UPT, UR6, URZ, UPT ;  /* 0x000000ff0600728c */ /* 0x000fe4000bf05270 */
[----:B------:R-:W-:Y:S09]  /*0130*/  BRA.U !UP1, `(.L_x_6) ;  /* 0x0000000109947547 */ /* 0x000ff2000b800000 */
[----:B------:R-:W0:Y:S01]  /*0140*/  LDC.64 R4, c[0x0][0x380] ;  /* 0x0000e000ff047b82 */ /* 0x000e220000000a00 */
[----:B------:R-:W-:Y:S01]  /*0150*/  ULOP3.LUT UR4, UR5, 0x7ffffff0, URZ, 0xc0, !UPT ;  /* 0x7ffffff005047892 */ /* 0x000fe2000f8ec0ff */
[----:B------:R-:W-:-:S03]  /*0160*/  MOV R0, 0xff800000 ;  /* 0xff80000000007802 */ /* 0x000fc60000000f00 */
[----:B------:R-:W-:Y:S01]  /*0170*/  UIADD3 UR5, UPT, UPT, -UR4, URZ, URZ ;  /* 0x000000ff04057290 */ /* 0x000fe2000fffe1ff */
[----:B0-----:R-:W-:-:S03]  /*0180*/  IMAD.WIDE.U32 R4, R3, 0x4, R4 ;  /* 0x0000000403047825 */ /* 0x001fc600078e0004 */
[----:B------:R-:W-:-:S04]  /*0190*/  IADD3 R9, P0, PT, R4, 0x20, RZ ;  /* 0x0000002004097810 */ /* 0x000fc80007f1e0ff */
[----:B------:R-:W-:-:S09]  /*01a0*/  IADD3.X R5, PT, PT, RZ, R5, RZ, P0, !PT ;  /* 0x00000005ff057210 */ /* 0x000fd200007fe4ff */
.L_x_7:
[----:B------:R-:W-:-:S05]  /*01b0*/  MOV R4, R9 ;  /* 0x0000000900047202 */ /* 0x000fca0000000f00 */
[----:B------:R-:W2:Y:S04]  /*01c0*/  LDG.E R9, desc[UR8][R4.64+-0x20] ;  /* 0xffffe00804097981 */ /* 0x000ea8000c1e1900 */
[----:B------:R-:W2:Y:S04]  /*01d0*/  LDG.E R8, desc[UR8][R4.64+-0x1c] ;  /* 0xffffe40804087981 */ /* 0x000ea8000c1e1900 */
[----:B------:R-:W3:Y:S04]  /*01e0*/  LDG.E R11, desc[UR8][R4.64+-0x18] ;  /* 0xffffe808040b7981 */ /* 0x000ee8000c1e1900 */
[----:B------:R-:W3:Y:S04]  /*01f0*/  LDG.E R10, desc[UR8][R4.64+-0x14] ;  /* 0xffffec08040a7981 */ /* 0x000ee8000c1e1900 */
[----:B------:R-:W4:Y:S04]  /*0200*/  LDG.E R13, desc[UR8][R4.64+-0x10] ;  /* 0xfffff008040d7981 */ /* 0x000f28000c1e1900 */
[----:B------:R-:W4:Y:S04]  /*0210*/  LDG.E R12, desc[UR8][R4.64+-0xc] ;  /* 0xfffff408040c7981 */ /* 0x000f28000c1e1900 */
[----:B------:R-:W5:Y:S04]  /*0220*/  LDG.E R15, desc[UR8][R4.64+-0x8] ;  /* 0xfffff808040f7981 */ /* 0x000f68000c1e1900 */
        /* <DEDUP_REMOVED lines=8> */
[----:B------:R0:W5:Y:S01]  /*02b0*/  LDG.E R7, desc[UR8][R4.64+0x1c] ;  /* 0x00001c0804077981 */ /* 0x000162000c1e1900 */
[----:B------:R-:W-:-:S04]  /*02c0*/  UIADD3 UR5, UPT, UPT, UR5, 0x10, URZ ;  /* 0x0000001005057890 */ /* 0x000fc8000fffe0ff */
[----:B------:R-:W-:Y:S01]  /*02d0*/  UISETP.NE.AND UP1, UPT, UR5, URZ, UPT ;  /* 0x000000ff0500728c */ /* 0x000fe2000bf25270 */
[----:B--2---:R-:W-:Y:S02]  /*02e0*/  FMNMX3 R8, R0, R9, R8, !PT ;  /* 0x0000000900087276 */ /* 0x004fe40007800008 */
[----:B------:R-:W-:-:S04]  /*02f0*/  IADD3 R9, P0, PT, R4, 0x40, RZ ;  /* 0x0000004004097810 */ /* 0x000fc80007f1e0ff */
[----:B0-----:R-:W-:Y:S02]  /*0300*/  IADD3.X R5, PT, PT, RZ, R5, RZ, P0, !PT ;  /* 0x00000005ff057210 */ /* 0x001fe400007fe4ff */
[----:B---3--:R-:W-:-:S04]  /*0310*/  FMNMX3 R8, R8, R11, R10, !PT ;  /* 0x0000000b08087276 */ /* 0x008fc8000780000a */
[----:B----4-:R-:W-:-:S04]  /*0320*/  FMNMX3 R8, R8, R13, R12, !PT ;  /* 0x0000000d08087276 */ /* 0x010fc8000780000c */
[----:B-----5:R-:W-:-:S04]  /*0330*/  FMNMX3 R8, R8, R15, R14, !PT ;  /* 0x0000000f08087276 */ /* 0x020fc8000780000e */
[----:B------:R-:W-:-:S04]  /*0340*/  FMNMX3 R8, R8, R17, R16, !PT ;  /* 0x0000001108087276 */ /* 0x000fc80007800010 */
[----:B------:R-:W-:-:S04]  /*0350*/  FMNMX3 R8, R8, R19, R18, !PT ;  /* 0x0000001308087276 */ /* 0x000fc80007800012 */
[----:B------:R-:W-:-:S04]  /*0360*/  FMNMX3 R8, R8, R21, R20, !PT ;  /* 0x0000001508087276 */ /* 0x000fc80007800014 */
[----:B------:R-:W-:Y:S01]  /*0370*/  FMNMX3 R0, R8, R6, R7, !PT ;  /* 0x0000000608007276 */ /* 0x000fe20007800007 */
[----:B------:R-:W-:Y:S06]  /*0380*/  BRA.U UP1, `(.L_x_7) ;  /* 0xfffffffd01887547 */ /* 0x000fec000b83ffff */
.L_x_6:
[----:B------:R-:W-:Y:S05]  /*0390*/  BRA.U !UP0, `(.L_x_5) ;  /* 0x0000000108e87547 */ /* 0x000fea000b800000 */
[----:B------:R-:W0:Y:S01]  /*03a0*/  LDCU UR5, c[0x0][0x394] ;  /* 0x00007280ff0577ac */ /* 0x000e220008000800 */
[----:B------:R-:W-:Y:S02]  /*03b0*/  UISETP.GE.U32.AND UP0, UPT, UR6, 0x8, UPT ;  /* 0x000000080600788c */ /* 0x000fe4000bf06070 */
[----:B0-----:R-:W-:-:S04]  /*03c0*/  ULOP3.LUT UR7, UR5, 0x7, URZ, 0xc0, !UPT ;  /* 0x0000000705077892 */ /* 0x001fc8000f8ec0ff */
[----:B------:R-:W-:-:S03]  /*03d0*/  UISETP.NE.AND UP1, UPT, UR7, URZ, UPT ;  /* 0x000000ff0700728c */ /* 0x000fc6000bf25270 */
[----:B------:R-:W-:Y:S08]  /*03e0*/  BRA.U !UP0, `(.L_x_8) ;  /* 0x0000000108547547 */ /* 0x000ff0000b800000 */
[----:B------:R-:W0:Y:S01]  /*03f0*/  LDC.64 R6, c[0x0][0x380] ;  /* 0x0000e000ff067b82 */ /* 0x000e220000000a00 */
[----:B------:R-:W1:Y:S01]  /*0400*/  LDCU.64 UR10, c[0x0][0x380] ;  /* 0x00007000ff0a77ac */ /* 0x000e620008000a00 */
[C---:B------:R-:W-:Y:S02]  /*0410*/  IADD3 R8, P0, PT, R3.reuse, UR4, RZ ;  /* 0x0000000403087c10 */ /* 0x040fe4000ff1e0ff */
[----:B------:R-:W-:Y:S02]  /*0420*/  IADD3 R5, PT, PT, R3, UR4, RZ ;  /* 0x0000000403057c10 */ /* 0x000fe4000fffe0ff */
[----:B------:R-:W-:Y:S02]  /*0430*/  IADD3.X R9, PT, PT, RZ, RZ, RZ, P0, !PT ;  /* 0x000000ffff097210 */ /* 0x000fe400007fe4ff */
[----:B-1----:R-:W-:Y:S01]  /*0440*/  LEA R4, P0, R8, UR10, 0x2 ;  /* 0x0000000a08047c11 */ /* 0x002fe2000f8010ff */
[----:B0-----:R-:W-:-:S03]  /*0450*/  IMAD.WIDE.U32 R6, R5, 0x4, R6 ;  /* 0x0000000405067825 */ /* 0x001fc600078e0006 */
[----:B------:R-:W-:-:S03]  /*0460*/  LEA.HI.X R5, R8, UR11, R9, 0x2, P0 ;  /* 0x0000000b08057c11 */ /* 0x000fc600080f1409 */
[----:B------:R-:W2:Y:S04]  /*0470*/  LDG.E R7, desc[UR8][R6.64] ;  /* 0x0000000806077981 */ /* 0x000ea8000c1e1900 */
[----:B------:R-:W2:Y:S04]  /*0480*/  LDG.E R8, desc[UR8][R4.64+0x4] ;  /* 0x0000040804087981 */ /* 0x000ea8000c1e1900 */
[----:B------:R-:W3:Y:S04]  /*0490*/  LDG.E R9, desc[UR8][R4.64+0x8] ;  /* 0x0000080804097981 */ /* 0x000ee8000c1e1900 */
[----:B------:R-:W3:Y:S04]  /*04a0*/  LDG.E R10, desc[UR8][R4.64+0xc] ;  /* 0x00000c08040a7981 */ /* 0x000ee8000c1e1900 */
[----:B------:R-:W4:Y:S04]  /*04b0*/  LDG.E R11, desc[UR8][R4.64+0x10] ;  /* 0x00001008040b7981 */ /* 0x000f28000c1e1900 */
[----:B------:R-:W4:Y:S04]  /*04c0*/  LDG.E R12, desc[UR8][R4.64+0x14] ;  /* 0x00001408040c7981 */ /* 0x000f28000c1e1900 */
[----:B------:R-:W5:Y:S04]  /*04d0*/  LDG.E R13, desc[UR8][R4.64+0x18] ;  /* 0x00001808040d7981 */ /* 0x000f68000c1e1900 */
[----:B------:R-:W5:Y:S01]  /*04e0*/  LDG.E R14, desc[UR8][R4.64+0x1c] ;  /* 0x00001c08040e7981 */ /* 0x000f62000c1e1900 */
[----:B------:R-:W-:Y:S01]  /*04f0*/  UIADD3 UR4, UPT, UPT, UR4, 0x8, URZ ;  /* 0x0000000804047890 */ /* 0x000fe2000fffe0ff */
[----:B--2---:R-:W-:-:S04]  /*0500*/  FMNMX3 R8, R0, R7, R8, !PT ;  /* 0x0000000700087276 */ /* 0x004fc80007800008 */
[----:B---3--:R-:W-:-:S04]  /*0510*/  FMNMX3 R8, R8, R9, R10, !PT ;  /* 0x0000000908087276 */ /* 0x008fc8000780000a */
[----:B----4-:R-:W-:-:S04]  /*0520*/  FMNMX3 R8, R8, R11, R12, !PT ;  /* 0x0000000b08087276 */ /* 0x010fc8000780000c */
[----:B-----5:R-:W-:-:S07]  /*0530*/  FMNMX3 R0, R8, R13, R14, !PT ;  /* 0x0000000d08007276 */ /* 0x020fce000780000e */
.L_x_8:
[----:B------:R-:W-:Y:S05]  /*0540*/  BRA.U !UP1, `(.L_x_5) ;  /* 0x00000001097c7547 */ /* 0x000fea000b800000 */
[----:B------:R-:W-:Y:S02]  /*0550*/  UISETP.GE.U32.AND UP0, UPT, UR7, 0x4, UPT ;  /* 0x000000040700788c */ /* 0x000fe4000bf06070 */
[----:B------:R-:W-:-:S04]  /*0560*/  ULOP3.LUT UR5, UR5, 0x3, URZ, 0xc0, !UPT ;  /* 0x0000000305057892 */ /* 0x000fc8000f8ec0ff */
        /* <DEDUP_REMOVED lines=13> */
[----:B------:R-:W3:Y:S01]  /*0640*/  LDG.E R10, desc[UR8][R6.64+0xc] ;  /* 0x00000c08060a7981 */ /* 0x000ee2000c1e1900 */
[----:B------:R-:W-:Y:S01]  /*0650*/  UIADD3 UR4, UPT, UPT, UR4, 0x4, URZ ;  /* 0x0000000404047890 */ /* 0x000fe2000fffe0ff */
[----:B--2---:R-:W-:-:S04]  /*0660*/  FMNMX3 R0, R0, R5, R8, !PT ;  /* 0x0000000500007276 */ /* 0x004fc80007800008 */
[----:B---3--:R-:W-:-:S07]  /*0670*/  FMNMX3 R0, R0, R9, R10, !PT ;  /* 0x0000000900007276 */ /* 0x008fce000780000a */
.L_x_9:
[----:B------:R-:W-:Y:S05]  /*0680*/  BRA.U !UP1, `(.L_x_5) ;  /* 0x00000001092c7547 */ /* 0x000fea000b800000 */
[----:B------:R-:W0:Y:S01]  /*0690*/  LDC.64 R4, c[0x0][0x380] ;  /* 0x0000e000ff047b82 */ /* 0x000e220000000a00 */
[----:B------:R-:W-:Y:S01]  /*06a0*/  IADD3 R3, PT, PT, R3, UR4, RZ ;  /* 0x0000000403037c10 */ /* 0x000fe2000fffe0ff */
[----:B------:R-:W-:-:S04]  /*06b0*/  UIADD3 UR5, UPT, UPT, -UR5, URZ, URZ ;  /* 0x000000ff05057290 */ /* 0x000fc8000fffe1ff */
[----:B0-----:R-:W-:-:S08]  /*06c0*/  IMAD.WIDE.U32 R4, R3, 0x4, R4 ;  /* 0x0000000403047825 */ /* 0x001fd000078e0004 */
.L_x_10:
[----:B------:R0:W2:Y:S01]  /*06d0*/  LDG.E R3, desc[UR8][R4.64] ;  /* 0x0000000804037981 */ /* 0x0000a2000c1e1900 */
[----:B------:R-:W-:-:S04]  /*06e0*/  UIADD3 UR5, UPT, UPT, UR5, 0x1, URZ ;  /* 0x0000000105057890 */ /* 0x000fc8000fffe0ff */
[----:B------:R-:W-:Y:S01]  /*06f0*/  UISETP.NE.AND UP0, UPT, UR5, URZ, UPT ;  /* 0x000000ff0500728c */ /* 0x000fe2000bf05270 */
[----:B0-----:R-:W-:-:S04]  /*0700*/  IADD3 R4, P0, PT, R4, 0x4, RZ ;  /* 0x0000000404047810 */ /* 0x001fc80007f1e0ff */
[----:B------:R-:W-:Y:S02]  /*0710*/  IADD3.X R5, PT, PT, RZ, R5, RZ, P0, !PT ;  /* 0x00000005ff057210 */ /* 0x000fe400007fe4ff */
[----:B--2---:R-:W-:Y:S02]  /*0720*/  FMNMX R0, R3, R0, !PT ;  /* 0x0000000003007209 */ /* 0x004fe40007800000 */
[----:B------:R-:W-:Y:S05]  /*0730*/  BRA.U UP0, `(.L_x_10) ;  /* 0xfffffffd00e47547 */ /* 0x000fea000b83ffff */
.L_x_5:
[----:B------:R-:W0:Y:S01]  /*0740*/  LDCU UR5, c[0x0][0x394] ;  /* 0x00007280ff0577ac */ /* 0x000e220008000800 */
[----:B------:R-:W-:Y:S01]  /*0750*/  HFMA2 R3, -RZ, RZ, 0, 0 ;  /* 0x00000000ff037431 */ /* 0x000fe200000001ff */
[----:B0-----:R-:W-:-:S09]  /*0760*/  UISETP.GE.AND UP0, UPT, UR5, 0x1, UPT ;  /* 0x000000010500788c */ /* 0x001fd2000bf06270 */
[----:B------:R-:W-:Y:S05]  /*0770*/  BRA.U !UP0, `(.L_x_11) ;  /* 0x0000001108187547 */ /* 0x000fea000b800000 */
[----:B------:R-:W-:Y:S02]  /*0780*/  UISETP.GE.U32.AND UP1, UPT, UR5, 0x8, UPT ;  /* 0x000000080500788c */ /* 0x000fe4000bf26070 */
[----:B------:R-:W-:Y:S01]  /*0790*/  IMAD R8, R2, UR5, RZ ;  /* 0x0000000502087c24 */ /* 0x000fe2000f8e02ff */
[----:B------:R-:W-:Y:S01]  /*07a0*/  ULOP3.LUT UR6, UR5, 0x7, URZ, 0xc0, !UPT ;  /* 0x0000000705067892 */ /* 0x000fe2000f8ec0ff */
[----:B------:R-:W-:Y:S01]  /*07b0*/  MOV R3, RZ ;  /* 0x000000ff00037202 */ /* 0x000fe20000000f00 */
[----:B------:R-:W-:Y:S02]  /*07c0*/  UMOV UR4, URZ ;  /* 0x000000ff00047c82 */ /* 0x000fe40008000000 */
[----:B------:R-:W-:Y:S02]  /*07d0*/  UISETP.NE.AND UP0, UPT, UR6, URZ, UPT ;  /* 0x000000ff0600728c */ /* 0x000fe4000bf05270 */
[----:B------:R-:W-:Y:S09]  /*07e0*/  BRA.U !UP1, `(.L_x_12) ;  /* 0x0000000509d87547 */ /* 0x000ff2000b800000 */
[----:B------:R-:W0:Y:S01]  /*07f0*/  LDCU.128 UR12, c[0x0][0x380] ;  /* 0x00007000ff0c77ac */ /* 0x000e220008000c00 */
[----:B------:R-:W-:Y:S01]  /*0800*/  HFMA2 R5, -RZ, RZ, 0, 0 ;  /* 0x00000000ff057431 */ /* 0x000fe200000001ff */
[----:B------:R-:W-:Y:S01]  /*0810*/  MOV R4, 0x10 ;  /* 0x0000001000047802 */ /* 0x000fe20000000f00 */
[----:B------:R-:W-:Y:S01]  /*0820*/  ULOP3.LUT UR4, UR5, 0x7ffffff8, URZ, 0xc0, !UPT ;  /* 0x7ffffff805047892 */ /* 0x000fe2000f8ec0ff */
[----:B------:R-:W-:-:S03]  /*0830*/  MOV R3, RZ ;  /* 0x000000ff00037202 */ /* 0x000fc60000000f00 */
[----:B------:R-:W-:Y:S01]  /*0840*/  UIADD3 UR5, UPT, UPT, -UR4, URZ, URZ ;  /* 0x000000ff04057290 */ /* 0x000fe2000fffe1ff */
[----:B------:R-:W-:-:S03]  /*0850*/  IMAD.WIDE.U32 R4, R8, 0x4, R4 ;  /* 0x0000000408047825 */ /* 0x000fc600078e0004 */
[C---:B0-----:R-:W-:Y:S02]  /*0860*/  IADD3 R12, P0, PT, R4.reuse, UR14, RZ ;  /* 0x0000000e040c7c10 */ /* 0x041fe4000ff1e0ff */
[----:B------:R-:W-:Y:S02]  /*0870*/  IADD3 R6, P1, PT, R4, UR12, RZ ;  /* 0x0000000c04067c10 */ /* 0x000fe4000ff3e0ff */
[C---:B------:R-:W-:Y:S02]  /*0880*/  IADD3.X R13, PT, PT, R5.reuse, UR15, RZ, P0, !PT ;  /* 0x0000000f050d7c10 */ /* 0x040fe400087fe4ff */
[----:B------:R-:W-:-:S09]  /*0890*/  IADD3.X R7, PT, PT, R5, UR13, RZ, P1, !PT ;  /* 0x0000000d05077c10 */ /* 0x000fd20008ffe4ff */
.L_x_13:
[----:B-1----:R-:W2:Y:S01]  /*08a0*/  LDG.E R5, desc[UR8][R6.64+-0x10] ;  /* 0xfffff00806057981 */ /* 0x002ea2000c1e1900 */
[----:B------:R-:W-:Y:S02]  /*08b0*/  MOV R9, 0x3bbb989d ;  /* 0x3bbb989d00097802 */ /* 0x000fe40000000f00 */
[----:B------:R-:W-:Y:S01]  /*08c0*/  MOV R10, 0x437c0000 ;  /* 0x437c0000000a7802 */ /* 0x000fe20000000f00 */
[----:B--2---:R-:W-:-:S04]  /*08d0*/  FADD R4, R5, -R0 ;  /* 0x8000000005047221 */ /* 0x004fc80000000000 */
[----:B------:R-:W-:-:S04]  /*08e0*/  FFMA.SAT R5, R4, R9, 0.5 ;  /* 0x3f00000004057423 */ /* 0x000fc80000002009 */
[----:B------:R-:W-:-:S04]  /*08f0*/  FFMA.RM R5, R5, R10, 12582913 ;  /* 0x4b40000105057423 */ /* 0x000fc8000000400a */
[----:B------:R-:W-:-:S04]  /*0900*/  FADD R11, R5, -12583039 ;  /* 0xcb40007f050b7421 */ /* 0x000fc80000000000 */
[----:B------:R-:W-:-:S04]  /*0910*/  FFMA R11, R4, 1.4426950216293334961, -R11 ;  /* 0x3fb8aa3b040b7823 */ /* 0x000fc8000000080b */
[----:B------:R-:W-:Y:S01]  /*0920*/  FFMA R4, R4, 1.925963033500011079e-08, R11 ;  /* 0x32a5706004047823 */ /* 0x000fe2000000000b */
[----:B------:R-:W-:Y:S02]  /*0930*/  SHF.L.U32 R11, R5, 0x17, RZ ;  /* 0x00000017050b7819 */ /* 0x000fe400000006ff */
[----:B------:R-:W-:-:S03]  /*0940*/  MOV R5, R13 ;  /* 0x0000000d00057202 */ /* 0x000fc60000000f00 */
[----:B------:R-:W0:Y:S02]  /*0950*/  MUFU.EX2 R4, R4 ;  /* 0x0000000400047308 */ /* 0x000e240000000800 */
[----:B0-----:R-:W-:Y:S01]  /*0960*/  FMUL R11, R11, R4 ;  /* 0x000000040b0b7220 */ /* 0x001fe20000400000 */
[----:B------:R-:W-:-:S05]  /*0970*/  MOV R4, R12 ;  /* 0x0000000c00047202 */ /* 0x000fca0000000f00 */
[----:B------:R-:W-:Y:S04]  /*0980*/  STG.E desc[UR8][R4.64+-0x10], R11 ;  /* 0xfffff00b04007986 */ /* 0x000fe8000c101908 */
[----:B------:R-:W2:Y:S02]  /*0990*/  LDG.E R13, desc[UR8][R6.64+-0xc] ;  /* 0xfffff408060d7981 */ /* 0x000ea4000c1e1900 */
[----:B--2---:R-:W-:-:S04]  /*09a0*/  FADD R12, R13, -R0 ;  /* 0x800000000d0c7221 */ /* 0x004fc80000000000 */
[----:B------:R-:W-:-:S04]  /*09b0*/  FFMA.SAT R13, R12, R9, 0.5 ;  /* 0x3f0000000c0d7423 */ /* 0x000fc80000002009 */
[----:B------:R-:W-:-:S04]  /*09c0*/  FFMA.RM R13, R13, R10, 12582913 ;  /* 0x4b4000010d0d7423 */ /* 0x000fc8000000400a */
[C---:B------:R-:W-:Y:S01]  /*09d0*/  FADD R15, R13.reuse, -12583039 ;  /* 0xcb40007f0d0f7421 */ /* 0x040fe20000000000 */
[----:B------:R-:W-:-:S03]  /*09e0*/  SHF.L.U32 R13, R13, 0x17, RZ ;  /* 0x000000170d0d7819 */ /* 0x000fc600000006ff */
[----:B------:R-:W-:-:S04]  /*09f0*/  FFMA R15, R12, 1.4426950216293334961, -R15 ;  /* 0x3fb8aa3b0c0f7823 */ /* 0x000fc8000000080f */
[----:B------:R-:W-:-:S04]  /*0a00*/  FFMA R15, R12, 1.925963033500011079e-08, R15 ;  /* 0x32a570600c0f7823 */ /* 0x000fc8000000000f */
[----:B------:R-:W0:Y:S02]  /*0a10*/  MUFU.EX2 R12, R15 ;  /* 0x0000000f000c7308 */ /* 0x000e240000000800 */
[----:B0-----:R-:W-:-:S05]  /*0a20*/  FMUL R13, R13, R12 ;  /* 0x0000000c0d0d7220 */ /* 0x001fca0000400000 */
[----:B------:R0:W-:Y:S04]  /*0a30*/  STG.E desc[UR8][R4.64+-0xc], R13 ;  /* 0xfffff40d04007986 */ /* 0x0001e8000c101908 */
        /* <DEDUP_REMOVED lines=8> */
[----:B------:R-:W1:Y:S02]  /*0ac0*/  MUFU.EX2 R12, R19 ;  /* 0x00000013000c7308 */ /* 0x000e640000000800 */
[----:B-1----:R-:W-:-:S05]  /*0ad0*/  FMUL R15, R15, R12 ;  /* 0x0000000c0f0f7220 */ /* 0x002fca0000400000 */
        /* <DEDUP_REMOVED lines=9> */
[----:B------:R-:W2:Y:S02]  /*0b70*/  MUFU.EX2 R12, R21 ;  /* 0x00000015000c7308 */ /* 0x000ea40000000800 */
[----:B--2---:R-:W-:-:S05]  /*0b80*/  FMUL R17, R17, R12 ;  /* 0x0000000c11117220 */ /* 0x004fca0000400000 */
        /* <DEDUP_REMOVED lines=34> */
[----:B------:R2:W3:Y:S01]  /*0db0*/  LDG.E R25, desc[UR8][R6.64+0xc] ;  /* 0x00000c0806197981 */ /* 0x0004e2000c1e1900 */
[----:B------:R-:W-:-:S04]  /*0dc0*/  UIADD3 UR5, UPT, UPT, UR5, 0x8, URZ ;  /* 0x0000000805057890 */ /* 0x000fc8000fffe0ff */
[----:B------:R-:W-:Y:S01]  /*0dd0*/  UISETP.NE.AND UP1, UPT, UR5, URZ, UPT ;  /* 0x000000ff0500728c */ /* 0x000fe2000bf25270 */
[----:B--2---:R-:W-:-:S04]  /*0de0*/  IADD3 R6, P1, PT, R6, 0x20, RZ ;  /* 0x0000002006067810 */ /* 0x004fc80007f3e0ff */
[----:B------:R-:W-:Y:S01]  /*0df0*/  IADD3.X R7, PT, PT, RZ, R7, RZ, P1, !PT ;  /* 0x00000007ff077210 */ /* 0x000fe20000ffe4ff */
[----:B---3--:R-:W-:-:S04]  /*0e00*/  FADD R12, R25, -R0 ;  /* 0x80000000190c7221 */ /* 0x008fc80000000000 */
[----:B------:R-:W-:-:S04]  /*0e10*/  FFMA.SAT R9, R12, R9, 0.5 ;  /* 0x3f0000000c097423 */ /* 0x000fc80000002009 */
[----:B------:R-:W-:Y:S01]  /*0e20*/  FFMA.RM R9, R9, R10, 12582913 ;  /* 0x4b40000109097423 */ /* 0x000fe2000000400a */
[----:B------:R-:W-:-:S03]  /*0e30*/  FADD R10, R11, R3 ;  /* 0x000000030b0a7221 */ /* 0x000fc60000000000 */
[C---:B------:R-:W-:Y:S01]  /*0e40*/  FADD R25, R9.reuse, -12583039 ;  /* 0xcb40007f09197421 */ /* 0x040fe20000000000 */
[----:B------:R-:W-:Y:S01]  /*0e50*/  SHF.L.U32 R9, R9, 0x17, RZ ;  /* 0x0000001709097819 */ /* 0x000fe200000006ff */
[----:B------:R-:W-:Y:S02]  /*0e60*/  FADD R10, R10, R13 ;  /* 0x0000000d0a0a7221 */ /* 0x000fe40000000000 */
[----:B------:R-:W-:Y:S02]  /*0e70*/  FFMA R25, R12, 1.4426950216293334961, -R25 ;  /* 0x3fb8aa3b0c197823 */ /* 0x000fe40000000819 */
[----:B------:R-:W-:Y:S02]  /*0e80*/  FADD R10, R10, R15 ;  /* 0x0000000f0a0a7221 */ /* 0x000fe40000000000 */
[----:B------:R-:W-:Y:S02]  /*0e90*/  FFMA R25, R12, 1.925963033500011079e-08, R25 ;  /* 0x32a570600c197823 */ /* 0x000fe40000000019 */
[----:B------:R-:W-:-:S02]  /*0ea0*/  FADD R10, R10, R17 ;  /* 0x000000110a0a7221 */ /* 0x000fc40000000000 */
[----:B------:R-:W2:Y:S02]  /*0eb0*/  MUFU.EX2 R12, R25 ;  /* 0x00000019000c7308 */ /* 0x000ea40000000800 */
[----:B------:R-:W-:-:S04]  /*0ec0*/  FADD R10, R10, R19 ;  /* 0x000000130a0a7221 */ /* 0x000fc80000000000 */
[----:B------:R-:W-:-:S04]  /*0ed0*/  FADD R10, R10, R21 ;  /* 0x000000150a0a7221 */ /* 0x000fc80000000000 */
[----:B------:R-:W-:Y:S01]  /*0ee0*/  FADD R10, R10, R23 ;  /* 0x000000170a0a7221 */ /* 0x000fe20000000000 */
[----:B--2---:R-:W-:Y:S01]  /*0ef0*/  FMUL R9, R9, R12 ;  /* 0x0000000c09097220 */ /* 0x004fe20000400000 */
[----:B------:R-:W-:-:S03]  /*0f00*/  IADD3 R12, P0, PT, R4, 0x20, RZ ;  /* 0x00000020040c7810 */ /* 0x000fc60007f1e0ff */
[----:B------:R-:W-:Y:S01]  /*0f10*/  FADD R3, R10, R9 ;  /* 0x000000090a037221 */ /* 0x000fe20000000000 */
[----:B------:R1:W-:Y:S01]  /*0f20*/  STG.E desc[UR8][R4.64+0xc], R9 ;  /* 0x00000c0904007986 */ /* 0x0003e2000c101908 */
[----:B0-----:R-:W-:Y:S01]  /*0f30*/  IADD3.X R13, PT, PT, RZ, R5, RZ, P0, !PT ;  /* 0x00000005ff0d7210 */ /* 0x001fe200007fe4ff */
[----:B------:R-:W-:Y:S07]  /*0f40*/  BRA.U UP1, `(.L_x_13) ;  /* 0xfffffff901547547 */ /* 0x000fee000b83ffff */
.L_x_12:
[----:B------:R-:W-:Y:S05]  /*0f50*/  BRA.U !UP0, `(.L_x_11) ;  /* 0x0000000908207547 */ /* 0x000fea000b800000 */
[----:B------:R-:W0:Y:S01]  /*0f60*/  LDCU UR5, c[0x0][0x394] ;  /* 0x00007280ff0577ac */ /* 0x000e220008000800 */
[----:B------:R-:W-:Y:S02]  /*0f70*/  UISETP.GE.U32.AND UP0, UPT, UR6, 0x4, UPT ;  /* 0x000000040600788c */ /* 0x000fe4000bf06070 */
[----:B0-----:R-:W-:-:S04]  /*0f80*/  ULOP3.LUT UR7, UR5, 0x3, URZ, 0xc0, !UPT ;  /* 0x0000000305077892 */ /* 0x001fc8000f8ec0ff */
[----:B------:R-:W-:-:S03]  /*0f90*/  UISETP.NE.AND UP1, UPT, UR7, URZ, UPT ;  /* 0x000000ff0700728c */ /* 0x000fc6000bf25270 */
[----:B------:R-:W-:Y:S08]  /*0fa0*/  BRA.U !UP0, `(.L_x_14) ;  /* 0x0000000508047547 */ /* 0x000ff0000b800000 */
[----:B-1----:R-:W0:Y:S01]  /*0fb0*/  LDC.64 R4, c[0x0][0x380] ;  /* 0x0000e000ff047b82 */ /* 0x002e220000000a00 */
[----:B------:R-:W-:Y:S01]  /*0fc0*/  IADD3 R15, PT, PT, R8, UR4, RZ ;  /* 0x00000004080f7c10 */ /* 0x000fe2000fffe0ff */
[----:B------:R-:W-:Y:S01]  /*0fd0*/  HFMA2 R9, -RZ, RZ, 0.96630859375, -0.0022525787353515625 ;  /* 0x3bbb989dff097431 */ /* 0x000fe200000001ff */
[----:B------:R-:W-:Y:S01]  /*0fe0*/  MOV R10, 0x437c0000 ;  /* 0x437c0000000a7802 */ /* 0x000fe20000000f00 */
[----:B------:R-:W1:Y:S02]  /*0ff0*/  LDCU.128 UR12, c[0x0][0x380] ;  /* 0x00007000ff0c77ac */ /* 0x000e640008000c00 */
[----:B0-----:R-:W-:-:S06]  /*1000*/  IMAD.WIDE.U32 R4, R15, 0x4, R4 ;  /* 0x000000040f047825 */ /* 0x001fcc00078e0004 */
[----:B------:R-:W2:Y:S02]  /*1010*/  LDG.E R5, desc[UR8][R4.64] ;  /* 0x0000000804057981 */ /* 0x000ea4000c1e1900 */
[----:B--2---:R-:W-:-:S04]  /*1020*/  FADD R12, R5, -R0 ;  /* 0x80000000050c7221 */ /* 0x004fc80000000000 */
[----:B------:R-:W-:-:S04]  /*1030*/  FFMA.SAT R7, R12, R9, 0.5 ;  /* 0x3f0000000c077423 */ /* 0x000fc80000002009 */
[----:B------:R-:W-:Y:S02]  /*1040*/  FFMA.RM R13, R7, R10, 12582913 ;  /* 0x4b400001070d7423 */ /* 0x000fe4000000400a */
[----:B------:R-:W0:Y:S02]  /*1050*/  LDC.64 R6, c[0x0][0x388] ;  /* 0x0000e200ff067b82 */ /* 0x000e240000000a00 */
[----:B------:R-:W-:-:S04]  /*1060*/  FADD R11, R13, -12583039 ;  /* 0xcb40007f0d0b7421 */ /* 0x000fc80000000000 */
[----:B------:R-:W-:-:S04]  /*1070*/  FFMA R11, R12, 1.4426950216293334961, -R11 ;  /* 0x3fb8aa3b0c0b7823 */ /* 0x000fc8000000080b */
[----:B------:R-:W-:Y:S01]  /*1080*/  FFMA R16, R12, 1.925963033500011079e-08, R11 ;  /* 0x32a570600c107823 */ /* 0x000fe2000000000b */
[----:B------:R-:W-:Y:S02]  /*1090*/  IADD3 R11, P0, PT, R8, UR4, RZ ;  /* 0x00000004080b7c10 */ /* 0x000fe4000ff1e0ff */
[----:B------:R-:W-:Y:S01]  /*10a0*/  SHF.L.U32 R12, R13, 0x17, RZ ;  /* 0x000000170d0c7819 */ /* 0x000fe200000006ff */
[----:B------:R-:W2:Y:S01]  /*10b0*/  MUFU.EX2 R17, R16 ;  /* 0x0000001000117308 */ /* 0x000ea20000000800 */
[----:B------:R-:W-:Y:S02]  /*10c0*/  IADD3.X R4, PT, PT, RZ, RZ, RZ, P0, !PT ;  /* 0x000000ffff047210 */ /* 0x000fe400007fe4ff */
[C---:B------:R-:W-:Y:S02]  /*10d0*/  SHF.L.U32 R18, R11.reuse, 0x2, RZ ;  /* 0x000000020b127819 */ /* 0x040fe400000006ff */
[----:B------:R-:W-:Y:S02]  /*10e0*/  SHF.L.U64.HI R11, R11, 0x2, R4 ;  /* 0x000000020b0b7819 */ /* 0x000fe40000010204 */
[----:B-1----:R-:W-:Y:S01]  /*10f0*/  IADD3 R4, P0, PT, R18, UR12, RZ ;  /* 0x0000000c12047c10 */ /* 0x002fe2000ff1e0ff */
[----:B0-----:R-:W-:-:S03]  /*1100*/  IMAD.WIDE.U32 R14, R15, 0x4, R6 ;  /* 0x000000040f0e7825 */ /* 0x001fc600078e0006 */
[----:B------:R-:W-:Y:S01]  /*1110*/  IADD3.X R5, PT, PT, R11, UR13, RZ, P0, !PT ;  /* 0x0000000d0b057c10 */ /* 0x000fe200087fe4ff */
        /* <DEDUP_REMOVED lines=9> */
[----:B------:R-:W-:Y:S01]  /*11b0*/  FFMA R13, R6, 1.925963033500011079e-08, R13 ;  /* 0x32a57060060d7823 */ /* 0x000fe2000000000d */
[----:B------:R-:W-:-:S04]  /*11c0*/  IADD3 R6, P0, PT, R18, UR14, RZ ;  /* 0x0000000e12067c10 */ /* 0x000fc8000ff1e0ff */
[----:B------:R-:W-:Y:S01]  /*11d0*/  IADD3.X R7, PT, PT, R11, UR15, RZ, P0, !PT ;  /* 0x0000000f0b077c10 */ /* 0x000fe200087fe4ff */
[----:B------:R-:W1:Y:S02]  /*11e0*/  MUFU.EX2 R13, R13 ;  /* 0x0000000d000d7308 */ /* 0x000e640000000800 */
[----:B-1----:R-:W-:-:S05]  /*11f0*/  FMUL R11, R16, R13 ;  /* 0x0000000d100b7220 */ /* 0x002fca0000400000 */
[----:B------:R2:W-:Y:S04]  /*1200*/  STG.E desc[UR8][R6.64+0x4], R11 ;  /* 0x0000040b06007986 */ /* 0x0005e8000c101908 */
[----:B0-----:R-:W3:Y:S02]  /*1210*/  LDG.E R15, desc[UR8][R4.64+0x8] ;  /* 0x00000808040f7981 */ /* 0x001ee4000c1e1900 */
[----:B---3--:R-:W-:-:S04]  /*1220*/  FADD R14, R15, -R0 ;  /* 0x800000000f0e7221 */ /* 0x008fc80000000000 */
        /* <DEDUP_REMOVED lines=9> */
[----:B------:R-:W3:Y:S01]  /*12c0*/  LDG.E R5, desc[UR8][R4.64+0xc] ;  /* 0x00000c0804057981 */ /* 0x000ee2000c1e1900 */
[----:B------:R-:W-:Y:S01]  /*12d0*/  FADD R12, R3, R12 ;  /* 0x0000000c030c7221 */ /* 0x000fe20000000000 */
[----:B------:R-:W-:-:S03]  /*12e0*/  UIADD3 UR4, UPT, UPT, UR4, 0x4, URZ ;  /* 0x0000000404047890 */ /* 0x000fc6000fffe0ff */
[----:B------:R-:W-:-:S04]  /*12f0*/  FADD R12, R12, R11 ;  /* 0x0000000b0c0c7221 */ /* 0x000fc80000000000 */
[----:B------:R-:W-:Y:S01]  /*1300*/  FADD R12, R12, R15 ;  /* 0x0000000f0c0c7221 */ /* 0x000fe20000000000 */
        /* <DEDUP_REMOVED lines=8> */
[----:B0-----:R-:W-:-:S04]  /*1390*/  FMUL R9, R9, R10 ;  /* 0x0000000a09097220 */ /* 0x001fc80000400000 */
[----:B------:R-:W-:Y:S01]  /*13a0*/  FADD R3, R12, R9 ;  /* 0x000000090c037221 */ /* 0x000fe20000000000 */
[----:B------:R2:W-:Y:S06]  /*13b0*/  STG.E desc[UR8][R6.64+0xc], R9 ;  /* 0x00000c0906007986 */ /* 0x0005ec000c101908 */
.L_x_14:
[----:B------:R-:W-:Y:S05]  /*13c0*/  BRA.U !UP1, `(.L_x_11) ;  /* 0x0000000509047547 */ /* 0x000fea000b800000 */
[----:B------:R-:W-:Y:S02]  /*13d0*/  UISETP.NE.AND UP0, UPT, UR7, 0x1, UPT ;  /* 0x000000010700788c */ /* 0x000fe4000bf05270 */
[----:B------:R-:W-:-:S04]  /*13e0*/  ULOP3.LUT UR5, UR5, 0x1, URZ, 0xc0, !UPT ;  /* 0x0000000105057892 */ /* 0x000fc8000f8ec0ff */
[----:B------:R-:W-:-:S03]  /*13f0*/  UISETP.NE.U32.AND UP1, UPT, UR5, 0x1, UPT ;  /* 0x000000010500788c */ /* 0x000fc6000bf25070 */
[----:B------:R-:W-:Y:S08]  /*1400*/  BRA.U !UP0, `(.L_x_15) ;  /* 0x0000000108a47547 */ /* 0x000ff0000b800000 */
[----:B-1----:R-:W0:Y:S01]  /*1410*/  LDC.64 R4, c[0x0][0x380] ;  /* 0x0000e000ff047b82 */ /* 0x002e220000000a00 */
[----:B------:R-:W-:Y:S01]  /*1420*/  IADD3 R13, PT, PT, R8, UR4, RZ ;  /* 0x00000004080d7c10 */ /* 0x000fe2000fffe0ff */
[----:B------:R-:W-:Y:S01]  /*1430*/  HFMA2 R14, -RZ, RZ, 0.96630859375, -0.0022525787353515625 ;  /* 0x3bbb989dff0e7431 */ /* 0x000fe200000001ff */
[----:B--2---:R-:W-:Y:S01]  /*1440*/  MOV R15, 0x437c0000 ;  /* 0x437c0000000f7802 */ /* 0x004fe20000000f00 */
[----:B------:R-:W1:Y:S02]  /*1450*/  LDCU.128 UR12, c[0x0][0x380] ;  /* 0x00007000ff0c77ac */ /* 0x000e640008000c00 */
[----:B0-----:R-:W-:-:S06]  /*1460*/  IMAD.WIDE.U32 R6, R13, 0x4, R4 ;  /* 0x000000040d067825 */ /* 0x001fcc00078e0004 */
[----:B------:R-:W2:Y:S02]  /*1470*/  LDG.E R7, desc[UR8][R6.64] ;  /* 0x0000000806077981 */ /* 0x000ea4000c1e1900 */
[----:B--2---:R-:W-:-:S04]  /*1480*/  FADD R9, R7, -R0 ;  /* 0x8000000007097221 */ /* 0x004fc80000000000 */
[----:B------:R-:W-:-:S04]  /*1490*/  FFMA.SAT R4, R9, R14, 0.5 ;  /* 0x3f00000009047423 */ /* 0x000fc8000000200e */
[----:B------:R-:W-:Y:S02]  /*14a0*/  FFMA.RM R10, R4, R15, 12582913 ;  /* 0x4b400001040a7423 */ /* 0x000fe4000000400f */
[----:B------:R-:W0:Y:S02]  /*14b0*/  LDC.64 R4, c[0x0][0x388] ;  /* 0x0000e200ff047b82 */ /* 0x000e240000000a00 */
[C---:B------:R-:W-:Y:S01]  /*14c0*/  FADD R12, R10.reuse, -12583039 ;  /* 0xcb40007f0a0c7421 */ /* 0x040fe20000000000 */
[----:B------:R-:W-:-:S03]  /*14d0*/  SHF.L.U32 R10, R10, 0x17, RZ ;  /* 0x000000170a0a7819 */ /* 0x000fc600000006ff */
[----:B------:R-:W-:-:S04]  /*14e0*/  FFMA R12, R9, 1.4426950216293334961, -R12 ;  /* 0x3fb8aa3b090c7823 */ /* 0x000fc8000000080c */
[----:B------:R-:W-:Y:S01]  /*14f0*/  FFMA R12, R9, 1.925963033500011079e-08, R12 ;  /* 0x32a57060090c7823 */ /* 0x000fe2000000000c */
[----:B------:R-:W-:-:S03]  /*1500*/  IADD3 R9, P0, PT, R8, UR4, RZ ;  /* 0x0000000408097c10 */ /* 0x000fc6000ff1e0ff */
        /* <DEDUP_REMOVED lines=9> */
[----:B------:R-:W2:Y:S01]  /*15a0*/  LDG.E R7, desc[UR8][R6.64+0x4] ;  /* 0x0000040806077981 */ /* 0x000ea2000c1e1900 */
[----:B------:R-:W-:Y:S01]  /*15b0*/  FADD R3, R3, R13 ;  /* 0x0000000d03037221 */ /* 0x000fe20000000000 */
[----:B------:R-:W-:Y:S01]  /*15c0*/  UIADD3 UR4, UPT, UPT, UR4, 0x2, URZ ;  /* 0x0000000204047890 */ /* 0x000fe2000fffe0ff */
        /* <DEDUP_REMOVED lines=10> */
[----:B-1----:R-:W-:-:S04]  /*1670*/  FMUL R12, R12, R15 ;  /* 0x0000000f0c0c7220 */ /* 0x002fc80000400000 */
[----:B------:R-:W-:Y:S01]  /*1680*/  FADD R3, R3, R12 ;  /* 0x0000000c03037221 */ /* 0x000fe20000000000 */
[----:B------:R0:W-:Y:S06]  /*1690*/  STG.E desc[UR8][R10.64+0x4], R12 ;  /* 0x0000040c0a007986 */ /* 0x0001ec000c101908 */
.L_x_15:
[----:B------:R-:W-:Y:S05]  /*16a0*/  BRA.U UP1, `(.L_x_11) ;  /* 0x00000001014c7547 */ /* 0x000fea000b800000 */
[----:B01----:R-:W0:Y:S01]  /*16b0*/  LDC.64 R4, c[0x0][0x380] ;  /* 0x0000e000ff047b82 */ /* 0x003e220000000a00 */
[----:B--2---:R-:W-:-:S05]  /*16c0*/  IADD3 R9, PT, PT, R8, UR4, RZ ;  /* 0x0000000408097c10 */ /* 0x004fca000fffe0ff */
[----:B0-----:R-:W-:-:S06]  /*16d0*/  IMAD.WIDE.U32 R4, R9, 0x4, R4 ;  /* 0x0000000409047825 */ /* 0x001fcc00078e0004 */
[----:B------:R-:W2:Y:S01]  /*16e0*/  LDG.E R5, desc[UR8][R4.64] ;  /* 0x0000000804057981 */ /* 0x000ea2000c1e1900 */
[----:B------:R-:W-:Y:S01]  /*16f0*/  HFMA2 R7, -RZ, RZ, 0.96630859375, -0.0022525787353515625 ;  /* 0x3bbb989dff077431 */ /* 0x000fe200000001ff */
[----:B------:R-:W-:Y:S01]  /*1700*/  MOV R11, 0x437c0000 ;  /* 0x437c0000000b7802 */ /* 0x000fe20000000f00 */
[----:B--2---:R-:W-:-:S04]  /*1710*/  FADD R0, R5, -R0 ;  /* 0x8000000005007221 */ /* 0x004fc80000000000 */
[----:B------:R-:W-:-:S04]  /*1720*/  FFMA.SAT R6, R0, R7, 0.5 ;  /* 0x3f00000000067423 */ /* 0x000fc80000002007 */
[----:B------:R-:W-:Y:S02]  /*1730*/  FFMA.RM R8, R6, R11, 12582913 ;  /* 0x4b40000106087423 */ /* 0x000fe4000000400b */
[----:B------:R-:W0:Y:S02]  /*1740*/  LDC.64 R6, c[0x0][0x388] ;  /* 0x0000e200ff067b82 */ /* 0x000e240000000a00 */
[C---:B------:R-:W-:Y:S01]  /*1750*/  FADD R11, R8.reuse, -12583039 ;  /* 0xcb40007f080b7421 */ /* 0x040fe20000000000 */
[----:B------:R-:W-:-:S03]  /*1760*/  SHF.L.U32 R8, R8, 0x17, RZ ;  /* 0x0000001708087819 */ /* 0x000fc600000006ff */
[----:B------:R-:W-:-:S04]  /*1770*/  FFMA R11, R0, 1.4426950216293334961, -R11 ;  /* 0x3fb8aa3b000b7823 */ /* 0x000fc8000000080b */
[----:B------:R-:W-:-:S06]  /*1780*/  FFMA R11, R0, 1.925963033500011079e-08, R11 ;  /* 0x32a57060000b7823 */ /* 0x000fcc000000000b */
[----:B------:R-:W1:Y:S01]  /*1790*/  MUFU.EX2 R11, R11 ;  /* 0x0000000b000b7308 */ /* 0x000e620000000800 */
[----:B0-----:R-:W-:-:S04]  /*17a0*/  IMAD.WIDE.U32 R4, R9, 0x4, R6 ;  /* 0x0000000409047825 */ /* 0x001fc800078e0006 */
[----:B-1----:R-:W-:-:S04]  /*17b0*/  FMUL R8, R8, R11 ;  /* 0x0000000b08087220 */ /* 0x002fc80000400000 */
[----:B------:R-:W-:Y:S01]  /*17c0*/  FADD R3, R3, R8 ;  /* 0x0000000803037221 */ /* 0x000fe20000000000 */
[----:B------:R3:W-:Y:S06]  /*17d0*/  STG.E desc[UR8][R4.64], R8 ;  /* 0x0000000804007986 */ /* 0x0007ec000c101908 */
.L_x_11:
[----:B-12---:R-:W1:Y:S02]  /*17e0*/  LDC R9, c[0x0][0x394] ;  /* 0x0000e500ff097b82 */ /* 0x006e640000000800 */
[----:B-1----:R-:W-:-:S13]  /*17f0*/  ISETP.GE.AND P0, PT, R9, 0x1, PT ;  /* 0x000000010900780c */ /* 0x002fda0003f06270 */
[----:B------:R-:W-:Y:S05]  /*1800*/  @!P0 EXIT ;  /* 0x000000000000894d */ /* 0x000fea0003800000 */
[C---:B------:R-:W-:Y:S01]  /*1810*/  ISETP.GE.U32.AND P0, PT, R9.reuse, 0x10, PT ;  /* 0x000000100900780c */ /* 0x040fe20003f06070 */
[----:B------:R-:W-:Y:S02]  /*1820*/  HFMA2 R7, -RZ, RZ, 0, 0 ;  /* 0x00000000ff077431 */ /* 0x000fe400000001ff */
[----:B------:R-:W-:Y:S01]  /*1830*/  IMAD R2, R2, R9, RZ ;  /* 0x0000000902027224 */ /* 0x000fe200078e02ff */
[----:B---3--:R-:W-:-:S09]  /*1840*/  LOP3.LUT R8, R9, 0xf, RZ, 0xc0, !PT ;  /* 0x0000000f09087812 */ /* 0x008fd200078ec0ff */
[----:B------:R-:W-:Y:S05]  /*1850*/  @!P0 BRA `(.L_x_16) ;  /* 0x0000001000108947 */ /* 0x000fea0003800000 */
[----:B0-----:R-:W0:Y:S01]  /*1860*/  LDC.64 R4, c[0x0][0x388] ;  /* 0x0000e200ff047b82 */ /* 0x001e220000000a00 */
[----:B------:R-:W-:-:S04]  /*1870*/  LOP3.LUT R7, R9, 0x7ffffff0, RZ, 0xc0, !PT ;  /* 0x7ffffff009077812 */ /* 0x000fc800078ec0ff */
[----:B------:R-:W-:Y:S01]  /*1880*/  IADD3 R6, PT, PT, -R7, RZ, RZ ;  /* 0x000000ff07067210 */ /* 0x000fe20007ffe1ff */
[----:B0-----:R-:W-:-:S03]  /*1890*/  IMAD.WIDE.U32 R4, R2, 0x4, R4 ;  /* 0x0000000402047825 */ /* 0x001fc600078e0004 */
[----:B------:R-:W-:-:S04]  /*18a0*/  IADD3 R0, P0, PT, R4, 0x20, RZ ;  /* 0x0000002004007810 */ /* 0x000fc80007f1e0ff */
[----:B------:R-:W-:-:S09]  /*18b0*/  IADD3.X R9, PT, PT, RZ, R5, RZ, P0, !PT ;  /* 0x00000005ff097210 */ /* 0x000fd200007fe4ff */
.L_x_49:
[----:B-1----:R-:W-:Y:S02]  /*18c0*/  MOV R4, R0 ;  /* 0x0000000000047202 */ /* 0x002fe40000000f00 */
[----:B------:R-:W-:-:S05]  /*18d0*/  MOV R5, R9 ;  /* 0x0000000900057202 */ /* 0x000fca0000000f00 */
[----:B------:R-:W2:Y:S01]  /*18e0*/  LDG.E R0, desc[UR8][R4.64+-0x20] ;  /* 0xffffe00804007981 */ /* 0x000ea2000c1e1900 */
[----:B------:R-:W0:Y:S01]  /*18f0*/  MUFU.RCP R10, R3 ;  /* 0x00000003000a7308 */ /* 0x000e220000001000 */
[----:B------:R-:W-:Y:S01]  /*1900*/  IADD3 R6, PT, PT, R6, 0x10, RZ ;  /* 0x0000001006067810 */ /* 0x000fe20007ffe0ff */
[----:B------:R-:W-:Y:S03]  /*1910*/  BSSY.RECONVERGENT B2, `(.L_x_17) ;  /* 0x000000c000027945 */ /* 0x000fe60003800200 */
[----:B------:R-:W-:Y:S01]  /*1920*/  ISETP.NE.AND P2, PT, R6, RZ, PT ;  /* 0x000000ff0600720c */ /* 0x000fe20003f45270 */
[----:B0-----:R-:W-:-:S04]  /*1930*/  FFMA R9, R10, -R3, 1 ;  /* 0x3f8000000a097423 */ /* 0x001fc80000000803 */
[----:B------:R-:W-:Y:S01]  /*1940*/  FFMA R9, R10, R9, R10 ;  /* 0x000000090a097223 */ /* 0x000fe2000000000a */
[----:B--2---:R-:W0:Y:S03]  /*1950*/  FCHK P0, R0, R3 ;  /* 0x0000000300007302 */ /* 0x004e260000000000 */
[----:B------:R-:W-:-:S04]  /*1960*/  FFMA R10, R0, R9, RZ ;  /* 0x00000009000a7223 */ /* 0x000fc800000000ff */
[----:B------:R-:W-:-:S04]  /*1970*/  FFMA R11, R10, -R3, R0 ;  /* 0x800000030a0b7223 */ /* 0x000fc80000000000 */
[----:B------:R-:W-:Y:S01]  /*1980*/  FFMA R9, R9, R11, R10 ;  /* 0x0000000b09097223 */ /* 0x000fe2000000000a */
[----:B0-----:R-:W-:Y:S06]  /*1990*/  @!P0 BRA `(.L_x_18) ;  /* 0x00000000000c8947 */ /* 0x001fec0003800000 */
[----:B------:R-:W-:-:S07]  /*19a0*/  MOV R12, 0x19c0 ;  /* 0x000019c0000c7802 */ /* 0x000fce0000000f00 */
[----:B------:R-:W-:Y:S05]  /*19b0*/  CALL.REL.NOINC `($__internal_0_$__cuda_sm3x_div_rn_noftz_f32_slowpath) ;  /* 0x0000001c00887944 */ /* 0x000fea0003c00000 */
[----:B------:R-:W-:-:S07]  /*19c0*/  MOV R9, R11 ;  /* 0x0000000b00097202 */ /* 0x000fce0000000f00 */
.L_x_18:
[----:B------:R-:W-:Y:S05]  /*19d0*/  BSYNC.RECONVERGENT B2 ;  /* 0x0000000000027941 */ /* 0x000fea0003800200 */
.L_x_17:
[----:B------:R-:W2:Y:S01]  /*19e0*/  LDG.E R13, desc[UR8][R4.64+-0x1c] ;  /* 0xffffe408040d7981 */ /* 0x000ea2000c1e1900 */
[----:B------:R-:W0:Y:S01]  /*19f0*/  MUFU.RCP R0, R3 ;  /* 0x0000000300007308 */ /* 0x000e220000001000 */
[----:B------:R-:W-:Y:S02]  /*1a00*/  BSSY.RECONVERGENT B2, `(.L_x_19) ;  /* 0x000000c000027945 */ /* 0x000fe40003800200 */
[----:B------:R1:W-:Y:S01]  /*1a10*/  STG.E desc[UR8][R4.64+-0x20], R9 ;  /* 0xffffe00904007986 */ /* 0x0003e2000c101908 */
[----:B0-----:R-:W-:-:S04]  /*1a20*/  FFMA R11, R0, -R3, 1 ;  /* 0x3f800000000b7423 */ /* 0x001fc80000000803 */
[----:B------:R-:W-:Y:S01]  /*1a30*/  FFMA R0, R0, R11, R0 ;  /* 0x0000000b00007223 */ /* 0x000fe20000000000 */
[----:B--2---:R-:W0:Y:S03]  /*1a40*/  FCHK P0, R13, R3 ;  /* 0x000000030d007302 */ /* 0x004e260000000000 */
[----:B------:R-:W-:-:S04]  /*1a50*/  FFMA R10, R0, R13, RZ ;  /* 0x0000000d000a7223 */ /* 0x000fc800000000ff */
[----:B------:R-:W-:-:S04]  /*1a60*/  FFMA R11, R10, -R3, R13 ;  /* 0x800000030a0b7223 */ /* 0x000fc8000000000d */
[----:B------:R-:W-:Y:S01]  /*1a70*/  FFMA R11, R0, R11, R10 ;  /* 0x0000000b000b7223 */ /* 0x000fe2000000000a */
[----:B01----:R-:W-:Y:S06]  /*1a80*/  @!P0 BRA `(.L_x_20) ;  /* 0x00000000000c8947 */ /* 0x003fec0003800000 */
[----:B------:R-:W-:Y:S02]  /*1a90*/  MOV R0, R13 ;  /* 0x0000000d00007202 */ /* 0x000fe40000000f00 */
[----:B------:R-:W-:-:S07]  /*1aa0*/  MOV R12, 0x1ac0 ;  /* 0x00001ac0000c7802 */ /* 0x000fce0000000f00 */
[----:B------:R-:W-:Y:S05]  /*1ab0*/  CALL.REL.NOINC `($__internal_0_$__cuda_sm3x_div_rn_noftz_f32_slowpath) ;  /* 0x0000001c00487944 */ /* 0x000fea0003c00000 */
.L_x_20:
[----:B------:R-:W-:Y:S05]  /*1ac0*/  BSYNC.RECONVERGENT B2 ;  /* 0x0000000000027941 */ /* 0x000fea0003800200 */
.L_x_19:
        /* <DEDUP_REMOVED lines=14> */
[----:B------:R-:W-:-:S07]  /*1bb0*/  MOV R9, R11 ;  /* 0x0000000b00097202 */ /* 0x000fce0000000f00 */
.L_x_22:
[----:B------:R-:W-:Y:S05]  /*1bc0*/  BSYNC.RECONVERGENT B2 ;  /* 0x0000000000027941 */ /* 0x000fea0003800200 */
.L_x_21:
        /* <DEDUP_REMOVED lines=14> */
.L_x_24:
[----:B------:R-:W-:Y:S05]  /*1cb0*/  BSYNC.RECONVERGENT B2 ;  /* 0x0000000000027941 */ /* 0x000fea0003800200 */
.L_x_23:
        /* <DEDUP_REMOVED lines=15> */
.L_x_26:
[----:B------:R-:W-:Y:S05]  /*1db0*/  BSYNC.RECONVERGENT B2 ;  /* 0x0000000000027941 */ /* 0x000fea0003800200 */
.L_x_25:
        /* <DEDUP_REMOVED lines=14> */
.L_x_28:
[----:B------:R-:W-:Y:S05]  /*1ea0*/  BSYNC.RECONVERGENT B2 ;  /* 0x0000000000027941 */ /* 0x000fea0003800200 */
.L_x_27:
        /* <DEDUP_REMOVED lines=15> */
.L_x_30:
[----:B------:R-:W-:Y:S05]  /*1fa0*/  BSYNC.RECONVERGENT B2 ;  /* 0x0000000000027941 */ /* 0x000fea0003800200 */
.L_x_29:
        /* <DEDUP_REMOVED lines=14> */
.L_x_32:
[----:B------:R-:W-:Y:S05]  /*2090*/  BSYNC.RECONVERGENT B2 ;  /* 0x0000000000027941 */ /* 0x000fea0003800200 */
.L_x_31:
        /* <DEDUP_REMOVED lines=15> */
.L_x_34:
[----:B------:R-:W-:Y:S05]  /*2190*/  BSYNC.RECONVERGENT B2 ;  /* 0x0000000000027941 */ /* 0x000fea0003800200 */
.L_x_33:
        /* <DEDUP_REMOVED lines=14> */
.L_x_36:
[----:B------:R-:W-:Y:S05]  /*2280*/  BSYNC.RECONVERGENT B2 ;  /* 0x0000000000027941 */ /* 0x000fea0003800200 */
.L_x_35:
        /* <DEDUP_REMOVED lines=15> */
.L_x_38:
[----:B------:R-:W-:Y:S05]  /*2380*/  BSYNC.RECONVERGENT B2 ;  /* 0x0000000000027941 */ /* 0x000fea0003800200 */
.L_x_37:
        /* <DEDUP_REMOVED lines=14> */
.L_x_40:
[----:B------:R-:W-:Y:S05]  /*2470*/  BSYNC.RECONVERGENT B2 ;  /* 0x0000000000027941 */ /* 0x000fea0003800200 */
.L_x_39:
        /* <DEDUP_REMOVED lines=15> */
.L_x_42:
[----:B------:R-:W-:Y:S05]  /*2570*/  BSYNC.RECONVERGENT B2 ;  /* 0x0000000000027941 */ /* 0x000fea0003800200 */
.L_x_41:
        /* <DEDUP_REMOVED lines=14> */
.L_x_44:
[----:B------:R-:W-:Y:S05]  /*2660*/  BSYNC.RECONVERGENT B2 ;  /* 0x0000000000027941 */ /* 0x000fea0003800200 */
.L_x_43:
        /* <DEDUP_REMOVED lines=15> */
.L_x_46:
[----:B------:R-:W-:Y:S05]  /*2760*/  BSYNC.RECONVERGENT B2 ;  /* 0x0000000000027941 */ /* 0x000fea0003800200 */
.L_x_45:
        /* <DEDUP_REMOVED lines=14> */
.L_x_48:
[----:B------:R-:W-:Y:S05]  /*2850*/  BSYNC.RECONVERGENT B2 ;  /* 0x0000000000027941 */ /* 0x000fea0003800200 */
.L_x_47:
[----:B------:R1:W-:Y:S01]  /*2860*/  STG.E desc[UR8][R4.64+0x1c], R11 ;  /* 0x00001c0b04007986 */ /* 0x0003e2000c101908 */
[----:B------:R-:W-:-:S04]  /*2870*/  IADD3 R0, P0, PT, R4, 0x40, RZ ;  /* 0x0000004004007810 */ /* 0x000fc80007f1e0ff */
[----:B------:R-:W-:Y:S01]  /*2880*/  IADD3.X R9, PT, PT, RZ, R5, RZ, P0, !PT ;  /* 0x00000005ff097210 */ /* 0x000fe200007fe4ff */
[----:B------:R-:W-:Y:S08]  /*2890*/  @P2 BRA `(.L_x_49) ;  /* 0xfffffff000082947 */ /* 0x000ff0000383ffff */
.L_x_16:
[----:B------:R-:W-:-:S13]  /*28a0*/  ISETP.NE.AND P0, PT, R8, RZ, PT ;  /* 0x000000ff0800720c */ /* 0x000fda0003f05270 */
[----:B------:R-:W-:Y:S05]  /*28b0*/  @!P0 EXIT ;  /* 0x000000000000894d */ /* 0x000fea0003800000 */
[----:B------:R-:W2:Y:S01]  /*28c0*/  LDCU UR4, c[0x0][0x394] ;  /* 0x00007280ff0477ac */ /* 0x000ea20008000800 */
[----:B------:R-:W-:Y:S01]  /*28d0*/  ISETP.GE.U32.AND P0, PT, R8, 0x8, PT ;  /* 0x000000080800780c */ /* 0x000fe20003f06070 */
[----:B--2---:R-:W-:-:S12]  /*28e0*/  ULOP3.LUT UR4, UR4, 0x7, URZ, 0xc0, !UPT ;  /* 0x0000000704047892 */ /* 0x004fd8000f8ec0ff */
[----:B------:R-:W-:Y:S05]  /*28f0*/  @!P0 BRA `(.L_x_50) ;  /* 0x0000000800148947 */ /* 0x000fea0003800000 */
[----:B------:R-:W2:Y:S01]  /*2900*/  LDC.64 R8, c[0x0][0x388] ;  /* 0x0000e200ff087b82 */ /* 0x000ea20000000a00 */
[----:B01----:R-:W-:-:S05]  /*2910*/  IADD3 R5, PT, PT, R2, R7, RZ ;  /* 0x0000000702057210 */ /* 0x003fca0007ffe0ff */
[----:B--2---:R-:W-:-:S05]  /*2920*/  IMAD.WIDE.U32 R8, R5, 0x4, R8 ;  /* 0x0000000405087825 */ /* 0x004fca00078e0008 */
[----:B------:R-:W2:Y:S01]  /*2930*/  LDG.E R13, desc[UR8][R8.64] ;  /* 0x00000008080d7981 */ /* 0x000ea2000c1e1900 */
[----:B------:R-:W0:Y:S01]  /*2940*/  MUFU.RCP R0, R3 ;  /* 0x0000000300007308 */ /* 0x000e220000001000 */
[----:B------:R-:W-:Y:S01]  /*2950*/  BSSY.RECONVERGENT B2, `(.L_x_51) ;  /* 0x000000b000027945 */ /* 0x000fe20003800200 */
[----:B0-----:R-:W-:-:S04]  /*2960*/  FFMA R5, R0, -R3, 1 ;  /* 0x3f80000000057423 */ /* 0x001fc80000000803 */
[----:B------:R-:W-:Y:S02]  /*2970*/  FFMA R0, R0, R5, R0 ;  /* 0x0000000500007223 */ /* 0x000fe40000000000 */
[----:B--2---:R-:W0:Y:S02]  /*2980*/  FCHK P0, R13, R3 ;  /* 0x000000030d007302 */ /* 0x004e240000000000 */
[----:B------:R-:W-:-:S04]  /*2990*/  FFMA R4, R0, R13, RZ ;  /* 0x0000000d00047223 */ /* 0x000fc800000000ff */
[----:B------:R-:W-:-:S04]  /*29a0*/  FFMA R5, R4, -R3, R13 ;  /* 0x8000000304057223 */ /* 0x000fc8000000000d */
[----:B------:R-:W-:Y:S01]  /*29b0*/  FFMA R11, R0, R5, R4 ;  /* 0x00000005000b7223 */ /* 0x000fe20000000004 */
[----:B0-----:R-:W-:Y:S06]  /*29c0*/  @!P0 BRA `(.L_x_52) ;  /* 0x00000000000c8947 */ /* 0x001fec0003800000 */
[----:B------:R-:W-:Y:S02]  /*29d0*/  MOV R0, R13 ;  /* 0x0000000d00007202 */ /* 0x000fe40000000f00 */
[----:B------:R-:W-:-:S07]  /*29e0*/  MOV R12, 0x2a00 ;  /* 0x00002a00000c7802 */ /* 0x000fce0000000f00 */
[----:B------:R-:W-:Y:S05]  /*29f0*/  CALL.REL.NOINC `($__internal_0_$__cuda_sm3x_div_rn_noftz_f32_slowpath) ;  /* 0x0000000c00787944 */ /* 0x000fea0003c00000 */
.L_x_52:
[----:B------:R-:W-:Y:S05]  /*2a00*/  BSYNC.RECONVERGENT B2 ;  /* 0x0000000000027941 */ /* 0x000fea0003800200 */
.L_x_51:
[----:B------:R-:W0:Y:S01]  /*2a10*/  LDCU.64 UR6, c[0x0][0x388] ;  /* 0x00007100ff0677ac */ /* 0x000e220008000a00 */
[----:B------:R-:W-:Y:S01]  /*2a20*/  IADD3 R0, P0, PT, R2, R7, RZ ;  /* 0x0000000702007210 */ /* 0x000fe20007f1e0ff */
[----:B------:R1:W-:Y:S03]  /*2a30*/  STG.E desc[UR8][R8.64], R11 ;  /* 0x0000000b08007986 */ /* 0x0003e6000c101908 */
[----:B------:R-:W-:Y:S02]  /*2a40*/  IADD3.X R5, PT, PT, RZ, RZ, RZ, P0, !PT ;  /* 0x000000ffff057210 */ /* 0x000fe400007fe4ff */
[----:B0-----:R-:W-:-:S04]  /*2a50*/  LEA R4, P0, R0, UR6, 0x2 ;  /* 0x0000000600047c11 */ /* 0x001fc8000f8010ff */
[----:B------:R-:W-:-:S05]  /*2a60*/  LEA.HI.X R5, R0, UR7, R5, 0x2, P0 ;  /* 0x0000000700057c11 */ /* 0x000fca00080f1405 */
        /* <DEDUP_REMOVED lines=14> */
.L_x_54:
[----:B------:R-:W-:Y:S05]  /*2b50*/  BSYNC.RECONVERGENT B2 ;  /* 0x0000000000027941 */ /* 0x000fea0003800200 */
.L_x_53:
        /* <DEDUP_REMOVED lines=15> */
.L_x_56:
[----:B------:R-:W-:Y:S05]  /*2c50*/  BSYNC.RECONVERGENT B2 ;  /* 0x0000000000027941 */ /* 0x000fea0003800200 */
.L_x_55:
        /* <DEDUP_REMOVED lines=14> */
.L_x_58:
[----:B------:R-:W-:Y:S05]  /*2d40*/  BSYNC.RECONVERGENT B2 ;  /* 0x0000000000027941 */ /* 0x000fea0003800200 */
.L_x_57:
        /* <DEDUP_REMOVED lines=15> */
.L_x_60:
[----:B------:R-:W-:Y:S05]  /*2e40*/  BSYNC.RECONVERGENT B2 ;  /* 0x0000000000027941 */ /* 0x000fea0003800200 */
.L_x_59:
        /* <DEDUP_REMOVED lines=14> */
.L_x_62:
[----:B------:R-:W-:Y:S05]  /*2f30*/  BSYNC.RECONVERGENT B2 ;  /* 0x0000000000027941 */ /* 0x000fea0003800200 */
.L_x_61:
        /* <DEDUP_REMOVED lines=15> */
.L_x_64:
[----:B------:R-:W-:Y:S05]  /*3030*/  BSYNC.RECONVERGENT B2 ;  /* 0x0000000000027941 */ /* 0x000fea0003800200 */
.L_x_63:
        /* <DEDUP_REMOVED lines=14> */
.L_x_66:
[----:B------:R-:W-:Y:S05]  /*3120*/  BSYNC.RECONVERGENT B2 ;  /* 0x0000000000027941 */ /* 0x000fea0003800200 */
.L_x_65:
[----:B------:R2:W-:Y:S01]  /*3130*/  STG.E desc[UR8][R4.64+0x1c], R11 ;  /* 0x00001c0b04007986 */ /* 0x0005e2000c101908 */
[----:B------:R-:W-:-:S07]  /*3140*/  IADD3 R7, PT, PT, R7, 0x8, RZ ;  /* 0x0000000807077810 */ /* 0x000fce0007ffe0ff */
.L_x_50:
[----:B------:R-:W-:-:S13]  /*3150*/  ISETP.NE.AND P0, PT, RZ, UR4, PT ;  /* 0x00000004ff007c0c */ /* 0x000fda000bf05270 */
[----:B------:R-:W-:Y:S05]  /*3160*/  @!P0 EXIT ;  /* 0x000000000000894d */ /* 0x000fea0003800000 */
[----:B------:R-:W3:Y:S01]  /*3170*/  LDCU UR5, c[0x0][0x394] ;  /* 0x00007280ff0577ac */ /* 0x000ee20008000800 */
[----:B------:R-:W-:Y:S02]  /*3180*/  UISETP.GE.U32.AND UP0, UPT, UR4, 0x4, UPT ;  /* 0x000000040400788c */ /* 0x000fe4000bf06070 */
[----:B---3--:R-:W-:-:S07]  /*3190*/  ULOP3.LUT UR5, UR5, 0x3, URZ, 0xc0, !UPT ;  /* 0x0000000305057892 */ /* 0x008fce000f8ec0ff */
[----:B------:R-:W-:Y:S05]  /*31a0*/  BRA.U !UP0, `(.L_x_67) ;  /* 0x00000005081c7547 */ /* 0x000fea000b800000 */
[----:B------:R-:W3:Y:S01]  /*31b0*/  LDC.64 R8, c[0x0][0x388] ;  /* 0x0000e200ff087b82 */ /* 0x000ee20000000a00 */
[----:B012---:R-:W-:-:S05]  /*31c0*/  IADD3 R5, PT, PT, R2, R7, RZ ;  /* 0x0000000702057210 */ /* 0x007fca0007ffe0ff */
[----:B---3--:R-:W-:-:S05]  /*31d0*/  IMAD.WIDE.U32 R8, R5, 0x4, R8 ;  /* 0x0000000405087825 */ /* 0x008fca00078e0008 */
        /* <DEDUP_REMOVED lines=13> */
.L_x_69:
[----:B------:R-:W-:Y:S05]  /*32b0*/  BSYNC.RECONVERGENT B2 ;  /* 0x0000000000027941 */ /* 0x000fea0003800200 */
.L_x_68:
        /* <DEDUP_REMOVED lines=20> */
.L_x_71:
[----:B------:R-:W-:Y:S05]  /*3400*/  BSYNC.RECONVERGENT B2 ;  /* 0x0000000000027941 */ /* 0x000fea0003800200 */
.L_x_70:
        /* <DEDUP_REMOVED lines=15> */
.L_x_73:
[----:B------:R-:W-:Y:S05]  /*3500*/  BSYNC.RECONVERGENT B2 ;  /* 0x0000000000027941 */ /* 0x000fea0003800200 */
.L_x_72:
        /* <DEDUP_REMOVED lines=14> */
.L_x_75:
[----:B------:R-:W-:Y:S05]  /*35f0*/  BSYNC.RECONVERGENT B2 ;  /* 0x0000000000027941 */ /* 0x000fea0003800200 */
.L_x_74:
[----:B------:R3:W-:Y:S01]  /*3600*/  STG.E desc[UR8][R4.64+0xc], R11 ;  /* 0x00000c0b04007986 */ /* 0x0007e2000c101908 */
[----:B------:R-:W-:-:S07]  /*3610*/  IADD3 R7, PT, PT, R7, 0x4, RZ ;  /* 0x0000000407077810 */ /* 0x000fce0007ffe0ff */
.L_x_67:
[----:B------:R-:W-:-:S13]  /*3620*/  ISETP.NE.AND P0, PT, RZ, UR5, PT ;  /* 0x00000005ff007c0c */ /* 0x000fda000bf05270 */
[----:B------:R-:W-:Y:S05]  /*3630*/  @!P0 EXIT ;  /* 0x000000000000894d */ /* 0x000fea0003800000 */
[----:B0123--:R-:W0:Y:S01]  /*3640*/  LDC.64 R4, c[0x0][0x388] ;  /* 0x0000e200ff047b82 */ /* 0x00fe220000000a00 */
[----:B------:R-:W-:Y:S01]  /*3650*/  IADD3 R7, PT, PT, R2, R7, RZ ;  /* 0x0000000702077210 */ /* 0x000fe20007ffe0ff */
[----:B------:R-:W-:-:S04]  /*3660*/  UIADD3 UR4, UPT, UPT, -UR5, URZ, URZ ;  /* 0x000000ff05047290 */ /* 0x000fc8000fffe1ff */
[----:B0-----:R-:W-:-:S08]  /*3670*/  IMAD.WIDE.U32 R4, R7, 0x4, R4 ;  /* 0x0000000407047825 */ /* 0x001fd000078e0004 */
.L_x_78:
[----:B------:R-:W2:Y:S01]  /*3680*/  LDG.E R9, desc[UR8][R4.64] ;  /* 0x0000000804097981 */ /* 0x000ea2000c1e1900 */
[----:B------:R-:W0:Y:S01]  /*3690*/  MUFU.RCP R0, R3 ;  /* 0x0000000300007308 */ /* 0x000e220000001000 */
[----:B------:R-:W-:Y:S01]  /*36a0*/  UIADD3 UR4, UPT, UPT, UR4, 0x1, URZ ;  /* 0x0000000104047890 */ /* 0x000fe2000fffe0ff */
[----:B------:R-:W-:Y:S03]  /*36b0*/  BSSY.RECONVERGENT B2, `(.L_x_76) ;  /* 0x000000d000027945 */ /* 0x000fe60003800200 */
[----:B------:R-:W-:Y:S01]  /*36c0*/  UISETP.NE.AND UP0, UPT, UR4, URZ, UPT ;  /* 0x000000ff0400728c */ /* 0x000fe2000bf05270 */
[----:B0-----:R-:W-:-:S04]  /*36d0*/  FFMA R7, R0, -R3, 1 ;  /* 0x3f80000000077423 */ /* 0x001fc80000000803 */
[----:B------:R-:W-:Y:S01]  /*36e0*/  FFMA R0, R0, R7, R0 ;  /* 0x0000000700007223 */ /* 0x000fe20000000000 */
[----:B--2---:R-:W0:Y:S03]  /*36f0*/  FCHK P0, R9, R3 ;  /* 0x0000000309007302 */ /* 0x004e260000000000 */
[----:B------:R-:W-:-:S04]  /*3700*/  FFMA R2, R0, R9, RZ ;  /* 0x0000000900027223 */ /* 0x000fc800000000ff */
[----:B------:R-:W-:-:S04]  /*3710*/  FFMA R7, R2, -R3, R9 ;  /* 0x8000000302077223 */ /* 0x000fc80000000009 */
[----:B------:R-:W-:Y:S01]  /*3720*/  FFMA R7, R0, R7, R2 ;  /* 0x0000000700077223 */ /* 0x000fe20000000002 */
[----:B0-----:R-:W-:Y:S06]  /*3730*/  @!P0 BRA `(.L_x_77) ;  /* 0x0000000000108947 */ /* 0x001fec0003800000 */
[----:B------:R-:W-:Y:S02]  /*3740*/  MOV R0, R9 ;  /* 0x0000000900007202 */ /* 0x000fe40000000f00 */
[----:B------:R-:W-:-:S07]  /*3750*/  MOV R12, 0x3770 ;  /* 0x00003770000c7802 */ /* 0x000fce0000000f00 */
[----:B------:R-:W-:Y:S05]  /*3760*/  CALL.REL.NOINC `($__internal_0_$__cuda_sm3x_div_rn_noftz_f32_slowpath) ;  /* 0x00000000001c7944 */ /* 0x000fea0003c00000 */
[----:B------:R-:W-:-:S07]  /*3770*/  MOV R7, R11 ;  /* 0x0000000b00077202 */ /* 0x000fce0000000f00 */
.L_x_77:
[----:B------:R-:W-:Y:S05]  /*3780*/  BSYNC.RECONVERGENT B2 ;  /* 0x0000000000027941 */ /* 0x000fea0003800200 */
.L_x_76:
[----:B------:R0:W-:Y:S02]  /*3790*/  STG.E desc[UR8][R4.64], R7 ;  /* 0x0000000704007986 */ /* 0x0001e4000c101908 */
[----:B0-----:R-:W-:-:S04]  /*37a0*/  IADD3 R4, P0, PT, R4, 0x4, RZ ;  /* 0x0000000404047810 */ /* 0x001fc80007f1e0ff */
[----:B------:R-:W-:Y:S01]  /*37b0*/  IADD3.X R5, PT, PT, RZ, R5, RZ, P0, !PT ;  /* 0x00000005ff057210 */ /* 0x000fe200007fe4ff */
[----:B------:R-:W-:Y:S08]  /*37c0*/  BRA.U UP0, `(.L_x_78) ;  /* 0xfffffffd00ac7547 */ /* 0x000ff0000b83ffff */
[----:B------:R-:W-:Y:S05]  /*37d0*/  EXIT ;  /* 0x000000000000794d */ /* 0x000fea0003800000 */
        .weak           $__internal_0_$__cuda_sm3x_div_rn_noftz_f32_slowpath
        .type           $__internal_0_$__cuda_sm3x_div_rn_noftz_f32_slowpath,@function
        .size           $__internal_0_$__cuda_sm3x_div_rn_noftz_f32_slowpath,(.L_x_114 - $__internal_0_$__cuda_sm3x_div_rn_noftz_f32_slowpath)
$__internal_0_$__cuda_sm3x_div_rn_noftz_f32_slowpath:
[----:B------:R-:W-:Y:S01]  /*37e0*/  SHF.R.U32.HI R11, RZ, 0x17, R3 ;  /* 0x00000017ff0b7819 */ /* 0x000fe20000011603 */
[----:B------:R-:W-:Y:S01]  /*37f0*/  BSSY.RECONVERGENT B0, `(.L_x_79) ;  /* 0x0000063000007945 */ /* 0x000fe20003800200 */
[----:B------:R-:W-:Y:S02]  /*3800*/  SHF.R.U32.HI R14, RZ, 0x17, R0 ;  /* 0x00000017ff0e7819 */ /* 0x000fe40000011600 */
[----:B------:R-:W-:Y:S02]  /*3810*/  LOP3.LUT R11, R11, 0xff, RZ, 0xc0, !PT ;  /* 0x000000ff0b0b7812 */ /* 0x000fe400078ec0ff */
[----:B------:R-:W-:Y:S02]  /*3820*/  LOP3.LUT R14, R14, 0xff, RZ, 0xc0, !PT ;  /* 0x000000ff0e0e7812 */ /* 0x000fe400078ec0ff */
[----:B------:R-:W-:Y:S02]  /*3830*/  IADD3 R16, PT, PT, R11, -0x1, RZ ;  /* 0xffffffff0b107810 */ /* 0x000fe40007ffe0ff */
[----:B------:R-:W-:-:S02]  /*3840*/  IADD3 R15, PT, PT, R14, -0x1, RZ ;  /* 0xffffffff0e0f7810 */ /* 0x000fc40007ffe0ff */
[----:B------:R-:W-:Y:S02]  /*3850*/  ISETP.GT.U32.AND P0, PT, R16, 0xfd, PT ;  /* 0x000000fd1000780c */ /* 0x000fe40003f04070 */
[----:B------:R-:W-:Y:S02]  /*3860*/  MOV R13, R3 ;  /* 0x00000003000d7202 */ /* 0x000fe40000000f00 */
[----:B------:R-:W-:-:S13]  /*3870*/  ISETP.GT.U32.OR P0, PT, R15, 0xfd, P0 ;  /* 0x000000fd0f00780c */ /* 0x000fda0000704470 */
[----:B------:R-:W-:Y:S01]  /*3880*/  @!P0 MOV R10, RZ ;  /* 0x000000ff000a8202 */ /* 0x000fe20000000f00 */
[----:B------:R-:W-:Y:S06]  /*3890*/  @!P0 BRA `(.L_x_80) ;  /* 0x00000000005c8947 */ /* 0x000fec0003800000 */
[----:B------:R-:W-:Y:S02]  /*38a0*/  FSETP.GTU.FTZ.AND P0, PT, |R0|, +INF , PT ;  /* 0x7f8000000000780b */ /* 0x000fe40003f1c200 */
[----:B------:R-:W-:-:S04]  /*38b0*/  FSETP.GTU.FTZ.AND P1, PT, |R3|, +INF , PT ;  /* 0x7f8000000300780b */ /* 0x000fc80003f3c200 */
[----:B------:R-:W-:-:S13]  /*38c0*/  PLOP3.LUT P0, PT, P0, P1, PT, 0xf8, 0x8f ;  /* 0x00000000008f781c */ /* 0x000fda0000703f70 */
[----:B------:R-:W-:Y:S05]  /*38d0*/  @P0 BRA `(.L_x_81) ;  /* 0x00000004004c0947 */ /* 0x000fea0003800000 */
[----:B------:R-:W-:-:S13]  /*38e0*/  LOP3.LUT P0, RZ, R13, 0x7fffffff, R0, 0xc8, !PT ;  /* 0x7fffffff0dff7812 */ /* 0x000fda000780c800 */
[----:B------:R-:W-:Y:S05]  /*38f0*/  @!P0 BRA `(.L_x_82) ;  /* 0x00000004003c8947 */ /* 0x000fea0003800000 */
[C---:B------:R-:W-:Y:S02]  /*3900*/  FSETP.NEU.FTZ.AND P3, PT, |R0|.reuse, +INF , PT ;  /* 0x7f8000000000780b */ /* 0x040fe40003f7d200 */
[----:B------:R-:W-:Y:S02]  /*3910*/  FSETP.NEU.FTZ.AND P1, PT, |R3|, +INF , PT ;  /* 0x7f8000000300780b */ /* 0x000fe40003f3d200 */
[----:B------:R-:W-:-:S11]  /*3920*/  FSETP.NEU.FTZ.AND P0, PT, |R0|, +INF , PT ;  /* 0x7f8000000000780b */ /* 0x000fd60003f1d200 */
[----:B------:R-:W-:Y:S05]  /*3930*/  @!P1 BRA !P3, `(.L_x_82) ;  /* 0x00000004002c9947 */ /* 0x000fea0005800000 */
[----:B------:R-:W-:-:S04]  /*3940*/  LOP3.LUT P3, RZ, R0, 0x7fffffff, RZ, 0xc0, !PT ;  /* 0x7fffffff00ff7812 */ /* 0x000fc8000786c0ff */
[----:B------:R-:W-:-:S13]  /*3950*/  PLOP3.LUT P1, PT, P1, P3, PT, 0x2f, 0xf2 ;  /* 0x0000000000f2781c */ /* 0x000fda0000f26577 */
[----:B------:R-:W-:Y:S05]  /*3960*/  @P1 BRA `(.L_x_83) ;  /* 0x0000000400181947 */ /* 0x000fea0003800000 */
[----:B------:R-:W-:-:S04]  /*3970*/  LOP3.LUT P1, RZ, R13, 0x7fffffff, RZ, 0xc0, !PT ;  /* 0x7fffffff0dff7812 */ /* 0x000fc8000782c0ff */
[----:B------:R-:W-:-:S13]  /*3980*/  PLOP3.LUT P0, PT, P0, P1, PT, 0x2f, 0xf2 ;  /* 0x0000000000f2781c */ /* 0x000fda0000702577 */
[----:B------:R-:W-:Y:S05]  /*3990*/  @P0 BRA `(.L_x_84) ;  /* 0x0000000400000947 */ /* 0x000fea0003800000 */
[----:B------:R-:W-:Y:S02]  /*39a0*/  ISETP.GE.AND P0, PT, R15, RZ, PT ;  /* 0x000000ff0f00720c */ /* 0x000fe40003f06270 */
[----:B------:R-:W-:-:S11]  /*39b0*/  ISETP.GE.AND P1, PT, R16, RZ, PT ;  /* 0x000000ff1000720c */ /* 0x000fd60003f26270 */
[----:B------:R-:W-:Y:S01]  /*39c0*/  @P0 MOV R10, RZ ;  /* 0x000000ff000a0202 */ /* 0x000fe20000000f00 */
[----:B------:R-:W-:Y:S01]  /*39d0*/  @!P0 FFMA R0, R0, 1.84467440737095516160e+19, RZ ;  /* 0x5f80000000008823 */ /* 0x000fe200000000ff */
[----:B------:R-:W-:Y:S01]  /*39e0*/  @!P0 MOV R10, 0xffffffc0 ;  /* 0xffffffc0000a8802 */ /* 0x000fe20000000f00 */
[----:B------:R-:W-:-:S03]  /*39f0*/  @!P1 FFMA R13, R3, 1.84467440737095516160e+19, RZ ;  /* 0x5f800000030d9823 */ /* 0x000fc600000000ff */
[----:B------:R-:W-:-:S07]  /*3a00*/  @!P1 IADD3 R10, PT, PT, R10, 0x40, RZ ;  /* 0x000000400a0a9810 */ /* 0x000fce0007ffe0ff */
.L_x_80:
[----:B------:R-:W-:Y:S01]  /*3a10*/  LEA R16, R11, 0xc0800000, 0x17 ;  /* 0xc08000000b107811 */ /* 0x000fe200078eb8ff */
[----:B------:R-:W-:Y:S01]  /*3a20*/  BSSY.RECONVERGENT B1, `(.L_x_85) ;  /* 0x0000036000017945 */ /* 0x000fe20003800200 */
[----:B------:R-:W-:Y:S02]  /*3a30*/  IADD3 R14, PT, PT, R14, -0x7f, RZ ;  /* 0xffffff810e0e7810 */ /* 0x000fe40007ffe0ff */
[----:B------:R-:W-:-:S03]  /*3a40*/  IADD3 R17, PT, PT, -R16, R13, RZ ;  /* 0x0000000d10117210 */ /* 0x000fc60007ffe1ff */
[C---:B------:R-:W-:Y:S01]  /*3a50*/  IMAD R0, R14.reuse, -0x800000, R0 ;  /* 0xff8000000e007824 */ /* 0x040fe200078e0200 */
[----:B------:R0:W1:Y:S01]  /*3a60*/  MUFU.RCP R16, R17 ;  /* 0x0000001100107308 */ /* 0x0000620000001000 */
[----:B------:R-:W-:Y:S01]  /*3a70*/  FADD.FTZ R15, -R17, -RZ ;  /* 0x800000ff110f7221 */ /* 0x000fe20000010100 */
[----:B0-----:R-:W-:-:S04]  /*3a80*/  IADD3 R17, PT, PT, R14, 0x7f, -R11 ;  /* 0x0000007f0e117810 */ /* 0x001fc80007ffe80b */
[----:B------:R-:W-:Y:S01]  /*3a90*/  IADD3 R17, PT, PT, R17, R10, RZ ;  /* 0x0000000a11117210 */ /* 0x000fe20007ffe0ff */
[----:B-1----:R-:W-:-:S04]  /*3aa0*/  FFMA R13, R16, R15, 1 ;  /* 0x3f800000100d7423 */ /* 0x002fc8000000000f */
[----:B------:R-:W-:-:S04]  /*3ab0*/  FFMA R13, R16, R13, R16 ;  /* 0x0000000d100d7223 */ /* 0x000fc80000000010 */
[----:B------:R-:W-:-:S04]  /*3ac0*/  FFMA R16, R0, R13, RZ ;  /* 0x0000000d00107223 */ /* 0x000fc800000000ff */
[----:B------:R-:W-:-:S04]  /*3ad0*/  FFMA R18, R15, R16, R0 ;  /* 0x000000100f127223 */ /* 0x000fc80000000000 */
[----:B------:R-:W-:-:S04]  /*3ae0*/  FFMA R16, R13, R18, R16 ;  /* 0x000000120d107223 */ /* 0x000fc80000000010 */
[----:B------:R-:W-:-:S04]  /*3af0*/  FFMA R15, R15, R16, R0 ;  /* 0x000000100f0f7223 */ /* 0x000fc80000000000 */
[----:B------:R-:W-:-:S05]  /*3b00*/  FFMA R0, R13, R15, R16 ;  /* 0x0000000f0d007223 */ /* 0x000fca0000000010 */
[----:B------:R-:W-:-:S04]  /*3b10*/  SHF.R.U32.HI R11, RZ, 0x17, R0 ;  /* 0x00000017ff0b7819 */ /* 0x000fc80000011600 */
[----:B------:R-:W-:-:S04]  /*3b20*/  LOP3.LUT R11, R11, 0xff, RZ, 0xc0, !PT ;  /* 0x000000ff0b0b7812 */ /* 0x000fc800078ec0ff */
[----:B------:R-:W-:-:S04]  /*3b30*/  IADD3 R11, PT, PT, R11, R17, RZ ;  /* 0x000000110b0b7210 */ /* 0x000fc80007ffe0ff */
[----:B------:R-:W-:-:S04]  /*3b40*/  IADD3 R10, PT, PT, R11, -0x1, RZ ;  /* 0xffffffff0b0a7810 */ /* 0x000fc80007ffe0ff */
[----:B------:R-:W-:-:S13]  /*3b50*/  ISETP.GE.U32.AND P0, PT, R10, 0xfe, PT ;  /* 0x000000fe0a00780c */ /* 0x000fda0003f06070 */
[----:B------:R-:W-:Y:S05]  /*3b60*/  @!P0 BRA `(.L_x_86) ;  /* 0x0000000000808947 */ /* 0x000fea0003800000 */
[----:B------:R-:W-:-:S13]  /*3b70*/  ISETP.GT.AND P0, PT, R11, 0xfe, PT ;  /* 0x000000fe0b00780c */ /* 0x000fda0003f04270 */
[----:B------:R-:W-:Y:S05]  /*3b80*/  @P0 BRA `(.L_x_87) ;  /* 0x00000000006c0947 */ /* 0x000fea0003800000 */
[----:B------:R-:W-:-:S13]  /*3b90*/  ISETP.GE.AND P0, PT, R11, 0x1, PT ;  /* 0x000000010b00780c */ /* 0x000fda0003f06270 */
[----:B------:R-:W-:Y:S05]  /*3ba0*/  @P0 BRA `(.L_x_88) ;  /* 0x0000000000740947 */ /* 0x000fea0003800000 */
[----:B------:R-:W-:Y:S02]  /*3bb0*/  ISETP.GE.AND P0, PT, R11, -0x18, PT ;  /* 0xffffffe80b00780c */ /* 0x000fe40003f06270 */
[----:B------:R-:W-:-:S11]  /*3bc0*/  LOP3.LUT R0, R0, 0x80000000, RZ, 0xc0, !PT ;  /* 0x8000000000007812 */ /* 0x000fd600078ec0ff */
[----:B------:R-:W-:Y:S05]  /*3bd0*/  @!P0 BRA `(.L_x_88) ;  /* 0x0000000000688947 */ /* 0x000fea0003800000 */
[-CC-:B------:R-:W-:Y:S01]  /*3be0*/  FFMA.RZ R10, R13, R15.reuse, R16.reuse ;  /* 0x0000000f0d0a7223 */ /* 0x180fe2000000c010 */
[C---:B------:R-:W-:Y:S02]  /*3bf0*/  ISETP.NE.AND P3, PT, R11.reuse, RZ, PT ;  /* 0x000000ff0b00720c */ /* 0x040fe40003f65270 */
[----:B------:R-:W-:Y:S02]  /*3c00*/  ISETP.NE.AND P1, PT, R11, RZ, PT ;  /* 0x000000ff0b00720c */ /* 0x000fe40003f25270 */
[----:B------:R-:W-:Y:S01]  /*3c10*/  LOP3.LUT R14, R10, 0x7fffff, RZ, 0xc0, !PT ;  /* 0x007fffff0a0e7812 */ /* 0x000fe200078ec0ff */
[CCC-:B------:R-:W-:Y:S01]  /*3c20*/  FFMA.RP R10, R13.reuse, R15.reuse, R16.reuse ;  /* 0x0000000f0d0a7223 */ /* 0x1c0fe20000008010 */
[----:B------:R-:W-:Y:S01]  /*3c30*/  FFMA.RM R13, R13, R15, R16 ;  /* 0x0000000f0d0d7223 */ /* 0x000fe20000004010 */
[----:B------:R-:W-:Y:S02]  /*3c40*/  IADD3 R15, PT, PT, R11, 0x20, RZ ;  /* 0x000000200b0f7810 */ /* 0x000fe40007ffe0ff */
[----:B------:R-:W-:-:S02]  /*3c50*/  LOP3.LUT R14, R14, 0x800000, RZ, 0xfc, !PT ;  /* 0x008000000e0e7812 */ /* 0x000fc400078efcff */
[----:B------:R-:W-:Y:S02]  /*3c60*/  IADD3 R11, PT, PT, -R11, RZ, RZ ;  /* 0x000000ff0b0b7210 */ /* 0x000fe40007ffe1ff */
[----:B------:R-:W-:Y:S02]  /*3c70*/  SHF.L.U32 R15, R14, R15, RZ ;  /* 0x0000000f0e0f7219 */ /* 0x000fe400000006ff */
[----:B------:R-:W-:Y:S02]  /*3c80*/  FSETP.NEU.FTZ.AND P0, PT, R10, R13, PT ;  /* 0x0000000d0a00720b */ /* 0x000fe40003f1d000 */
[----:B------:R-:W-:Y:S02]  /*3c90*/  SEL R11, R11, RZ, P3 ;  /* 0x000000ff0b0b7207 */ /* 0x000fe40001800000 */
[----:B------:R-:W-:Y:S02]  /*3ca0*/  ISETP.NE.AND P1, PT, R15, RZ, P1 ;  /* 0x000000ff0f00720c */ /* 0x000fe40000f25270 */
[----:B------:R-:W-:-:S02]  /*3cb0*/  SHF.R.U32.HI R11, RZ, R11, R14 ;  /* 0x0000000bff0b7219 */ /* 0x000fc4000001160e */
[----:B------:R-:W-:Y:S02]  /*3cc0*/  PLOP3.LUT P0, PT, P0, P1, PT, 0xf8, 0x8f ;  /* 0x00000000008f781c */ /* 0x000fe40000703f70 */
[----:B------:R-:W-:Y:S02]  /*3cd0*/  SHF.R.U32.HI R13, RZ, 0x1, R11 ;  /* 0x00000001ff0d7819 */ /* 0x000fe4000001160b */
[----:B------:R-:W-:-:S04]  /*3ce0*/  SEL R10, RZ, 0x1, !P0 ;  /* 0x00000001ff0a7807 */ /* 0x000fc80004000000 */
[----:B------:R-:W-:-:S04]  /*3cf0*/  LOP3.LUT R10, R10, 0x1, R13, 0xf8, !PT ;  /* 0x000000010a0a7812 */ /* 0x000fc800078ef80d */
[----:B------:R-:W-:-:S04]  /*3d00*/  LOP3.LUT R10, R10, R11, RZ, 0xc0, !PT ;  /* 0x0000000b0a0a7212 */ /* 0x000fc800078ec0ff */
[----:B------:R-:W-:-:S04]  /*3d10*/  IADD3 R13, PT, PT, R13, R10, RZ ;  /* 0x0000000a0d0d7210 */ /* 0x000fc80007ffe0ff */
[----:B------:R-:W-:Y:S01]  /*3d20*/  LOP3.LUT R0, R13, R0, RZ, 0xfc, !PT ;  /* 0x000000000d007212 */ /* 0x000fe200078efcff */
[----:B------:R-:W-:Y:S06]  /*3d30*/  BRA `(.L_x_88) ;  /* 0x0000000000107947 */ /* 0x000fec0003800000 */
.L_x_87:
[----:B------:R-:W-:-:S04]  /*3d40*/  LOP3.LUT R0, R0, 0x80000000, RZ, 0xc0, !PT ;  /* 0x8000000000007812 */ /* 0x000fc800078ec0ff */
[----:B------:R-:W-:Y:S01]  /*3d50*/  LOP3.LUT R0, R0, 0x7f800000, RZ, 0xfc, !PT ;  /* 0x7f80000000007812 */ /* 0x000fe200078efcff */
[----:B------:R-:W-:Y:S06]  /*3d60*/  BRA `(.L_x_88) ;  /* 0x0000000000047947 */ /* 0x000fec0003800000 */
.L_x_86:
[----:B------:R-:W-:-:S07]  /*3d70*/  LEA R0, R17, R0, 0x17 ;  /* 0x0000000011007211 */ /* 0x000fce00078eb8ff */
.L_x_88:
[----:B------:R-:W-:Y:S05]  /*3d80*/  BSYNC.RECONVERGENT B1 ;  /* 0x0000000000017941 */ /* 0x000fea0003800200 */
.L_x_85:
[----:B------:R-:W-:Y:S05]  /*3d90*/  BRA `(.L_x_89) ;  /* 0x0000000000207947 */ /* 0x000fea0003800000 */
.L_x_84:
[----:B------:R-:W-:-:S04]  /*3da0*/  LOP3.LUT R0, R13, 0x80000000, R0, 0x48, !PT ;  /* 0x800000000d007812 */ /* 0x000fc800078e4800 */
[----:B------:R-:W-:Y:S01]  /*3db0*/  LOP3.LUT R0, R0, 0x7f800000, RZ, 0xfc, !PT ;  /* 0x7f80000000007812 */ /* 0x000fe200078efcff */
[----:B------:R-:W-:Y:S06]  /*3dc0*/  BRA `(.L_x_89) ;  /* 0x0000000000147947 */ /* 0x000fec0003800000 */
.L_x_83:
[----:B------:R-:W-:Y:S01]  /*3dd0*/  LOP3.LUT R0, R13, 0x80000000, R0, 0x48, !PT ;  /* 0x800000000d007812 */ /* 0x000fe200078e4800 */
[----:B------:R-:W-:Y:S06]  /*3de0*/  BRA `(.L_x_89) ;  /* 0x00000000000c7947 */ /* 0x000fec0003800000 */
.L_x_82:
[----:B------:R-:W0:Y:S01]  /*3df0*/  MUFU.RSQ R0, -QNAN ;  /* 0xffc0000000007908 */ /* 0x000e220000001400 */
[----:B------:R-:W-:Y:S05]  /*3e00*/  BRA `(.L_x_89) ;  /* 0x0000000000047947 */ /* 0x000fea0003800000 */
.L_x_81:
[----:B------:R-:W-:-:S07]  /*3e10*/  FADD.FTZ R0, R0, R3 ;  /* 0x0000000300007221 */ /* 0x000fce0000010000 */
.L_x_89:
[----:B------:R-:W-:Y:S05]  /*3e20*/  BSYNC.RECONVERGENT B0 ;  /* 0x0000000000007941 */ /* 0x000fea0003800200 */
.L_x_79:
[----:B------:R-:W-:Y:S01]  /*3e30*/  HFMA2 R13, -RZ, RZ, 0, 0 ;  /* 0x00000000ff0d7431 */ /* 0x000fe200000001ff */
[----:B0-----:R-:W-:-:S03]  /*3e40*/  MOV R11, R0 ;  /* 0x00000000000b7202 */ /* 0x001fc60000000f00 */
[----:B------:R-:W-:Y:S05]  /*3e50*/  RET.REL.NODEC R12 `(_Z14softmax_kernelPfS_ii) ;  /* 0xffffffc00c687950 */ /* 0x000fea0003c3ffff */
.L_x_90:
        /* <DEDUP_REMOVED lines=10> */
.L_x_114:


//--------------------- .text._Z14normalized_QKTPfS_S_iii --------------------------
	.section	.text._Z14normalized_QKTPfS_S_iii,"ax",@progbits
	.align	128
        .global         _Z14normalized_QKTPfS_S_iii
        .type           _Z14normalized_QKTPfS_S_iii,@function
        .size           _Z14normalized_QKTPfS_S_iii,(.L_x_116 - _Z14normalized_QKTPfS_S_iii)
        .other          _Z14normalized_QKTPfS_S_iii,@"STO_CUDA_ENTRY STV_DEFAULT"
_Z14normalized_QKTPfS_S_iii:
.text._Z14normalized_QKTPfS_S_iii:
[----:B------:R-:W-:Y:S01]  /*0000*/  LDC R1, c[0x0][0x37c] ;  /* 0x0000df00ff017b82 */ /* 0x000fe20000000800 */
[----:B------:R-:W0:Y:S07]  /*0010*/  S2R R3, SR_TID.X ;  /* 0x0000000000037919 */ /* 0x000e2e0000002100 */
[----:B------:R-:W1:Y:S01]  /*0020*/  LDC R7, c[0x0][0x364] ;  /* 0x0000d900ff077b82 */ /* 0x000e620000000800 */
[----:B------:R-:W2:Y:S01]  /*0030*/  LDCU.64 UR6, c[0x0][0x398] ;  /* 0x00007300ff0677ac */ /* 0x000ea20008000a00 */
[----:B------:R-:W1:Y:S06]  /*0040*/  S2R R0, SR_TID.Y ;  /* 0x0000000000007919 */ /* 0x000e6c0000002200 */
[----:B------:R-:W0:Y:S08]  /*0050*/  S2UR UR5, SR_CTAID.X ;  /* 0x00000000000579c3 */ /* 0x000e300000002500 */
[----:B------:R-:W0:Y:S08]  /*0060*/  LDC R6, c[0x0][0x360] ;  /* 0x0000d800ff067b82 */ /* 0x000e300000000800 */
[----:B------:R-:W1:Y:S01]  /*0070*/  S2UR UR4, SR_CTAID.Y ;  /* 0x00000000000479c3 */ /* 0x000e620000002600 */
[----:B0-----:R-:W-:-:S05]  /*0080*/  IMAD R6, R6, UR5, R3 ;  /* 0x0000000506067c24 */ /* 0x001fca000f8e0203 */
[----:B--2---:R-:W-:Y:S01]  /*0090*/  ISETP.GE.AND P0, PT, R6, UR7, PT ;  /* 0x0000000706007c0c */ /* 0x004fe2000bf06270 */
[----:B-1----:R-:W-:-:S05]  /*00a0*/  IMAD R7, R7, UR4, R0 ;  /* 0x0000000407077c24 */ /* 0x002fca000f8e0200 */
[----:B------:R-:W-:-:S13]  /*00b0*/  ISETP.GE.OR P0, PT, R7, UR6, P0 ;  /* 0x0000000607007c0c */ /* 0x000fda0008706670 */
[----:B------:R-:W-:Y:S05]  /*00c0*/  @P0 EXIT ;  /* 0x000000000000094d */ /* 0x000fea0003800000 */
[----:B------:R-:W0:Y:S01]  /*00d0*/  LDCU UR12, c[0x0][0x3a0] ;  /* 0x00007400ff0c77ac */ /* 0x000e220008000800 */
[----:B------:R-:W-:Y:S01]  /*00e0*/  HFMA2 R15, -RZ, RZ, 0, 0 ;  /* 0x00000000ff0f7431 */ /* 0x000fe200000001ff */
[----:B------:R-:W1:Y:S01]  /*00f0*/  LDCU.64 UR10, c[0x0][0x358] ;  /* 0x00006b00ff0a77ac */ /* 0x000e620008000a00 */
[----:B0-----:R-:W-:-:S09]  /*0100*/  UISETP.GE.AND UP0, UPT, UR12, 0x1, UPT ;  /* 0x000000010c00788c */ /* 0x001fd2000bf06270 */
[----:B-1----:R-:W-:Y:S05]  /*0110*/  BRA.U !UP0, `(.L_x_91) ;  /* 0x0000000908987547 */ /* 0x002fea000b800000 */
[----:B------:R-:W-:Y:S02]  /*0120*/  UISETP.GE.U32.AND UP1, UPT, UR12, 0x10, UPT ;  /* 0x000000100c00788c */ /* 0x000fe4000bf26070 */
[----:B------:R-:W-:Y:S01]  /*0130*/  IMAD R8, R7, UR12, RZ ;  /* 0x0000000c07087c24 */ /* 0x000fe2000f8e02ff */
[----:B------:R-:W-:Y:S02]  /*0140*/  ULOP3.LUT UR8, UR12, 0xf, URZ, 0xc0, !UPT ;  /* 0x0000000f0c087892 */ /* 0x000fe4000f8ec0ff */
[----:B------:R-:W-:Y:S01]  /*0150*/  IMAD R9, R6, UR12, RZ ;  /* 0x0000000c06097c24 */ /* 0x000fe2000f8e02ff */
[----:B------:R-:W-:Y:S01]  /*0160*/  UMOV UR4, URZ ;  /* 0x000000ff00047c82 */ /* 0x000fe20008000000 */
[----:B------:R-:W-:Y:S01]  /*0170*/  IMAD.MOV.U32 R15, RZ, RZ, RZ ;  /* 0x000000ffff0f7224 */ /* 0x000fe200078e00ff */
[----:B------:R-:W-:Y:S01]  /*0180*/  UISETP.NE.AND UP0, UPT, UR8, URZ, UPT ;  /* 0x000000ff0800728c */ /* 0x000fe2000bf05270 */
[----:B------:R-:W-:Y:S10]  /*0190*/  BRA.U !UP1, `(.L_x_92) ;  /* 0x0000000509107547 */ /* 0x000ff4000b800000 */
[----:B------:R-:W0:Y:S01]  /*01a0*/  LDC.64 R2, c[0x0][0x380] ;  /* 0x0000e000ff027b82 */ /* 0x000e220000000a00 */
[----:B------:R-:W1:Y:S01]  /*01b0*/  LDCU.64 UR6, c[0x0][0x388] ;  /* 0x00007100ff0677ac */ /* 0x000e620008000a00 */
[----:B------:R-:W-:Y:S01]  /*01c0*/  IMAD.MOV.U32 R15, RZ, RZ, RZ ;  /* 0x000000ffff0f7224 */ /* 0x000fe200078e00ff */
[----:B------:R-:W-:Y:S01]  /*01d0*/  MOV R0, R9 ;  /* 0x0000000900007202 */ /* 0x000fe20000000f00 */
[----:B------:R-:W-:-:S04]  /*01e0*/  ULOP3.LUT UR4, UR12, 0x7ffffff0, URZ, 0xc0, !UPT ;  /* 0x7ffffff00c047892 */ /* 0x000fc8000f8ec0ff */
[----:B------:R-:W-:Y:S02]  /*01f0*/  UIADD3 UR9, UPT, UPT, -UR4, URZ, URZ ;  /* 0x000000ff04097290 */ /* 0x000fe4000fffe1ff */
[----:B-1----:R-:W-:-:S04]  /*0200*/  UIADD3 UR5, UP1, UPT, UR6, 0x20, URZ ;  /* 0x0000002006057890 */ /* 0x002fc8000ff3e0ff */
[----:B------:R-:W-:Y:S01]  /*0210*/  UIADD3.X UR6, UPT, UPT, URZ, UR7, URZ, UP1, !UPT ;  /* 0x00000007ff067290 */ /* 0x000fe20008ffe4ff */
[----:B0-----:R-:W-:-:S03]  /*0220*/  IMAD.WIDE.U32 R2, R8, 0x4, R2 ;  /* 0x0000000408027825 */ /* 0x001fc600078e0002 */
[----:B------:R-:W-:-:S04]  /*0230*/  IADD3 R4, P0, PT, R2, 0x20, RZ ;  /* 0x0000002002047810 */ /* 0x000fc80007f1e0ff */
[----:B------:R-:W-:-:S09]  /*0240*/  IADD3.X R5, PT, PT, RZ, R3, RZ, P0, !PT ;  /* 0x00000003ff057210 */ /* 0x000fd200007fe4ff */
.L_x_93:
[----:B------:R-:W-:Y:S01]  /*0250*/  MOV R3, UR6 ;  /* 0x0000000600037c02 */ /* 0x000fe20008000f00 */
[----:B------:R-:W-:Y:S01]  /*0260*/  IMAD.U32 R2, RZ, RZ, UR5 ;  /* 0x00000005ff027e24 */ /* 0x000fe2000f8e00ff */
[----:B------:R-:W2:Y:S03]  /*0270*/  LDG.E R14, desc[UR10][R4.64+-0x20] ;  /* 0xffffe00a040e7981 */ /* 0x000ea6000c1e1900 */
[----:B------:R-:W-:Y:S01]  /*0280*/  IMAD.WIDE R2, R0, 0x4, R2 ;  /* 0x0000000400027825 */ /* 0x000fe200078e0202 */
[----:B------:R-:W3:Y:S04]  /*0290*/  LDG.E R17, desc[UR10][R4.64+-0x1c] ;  /* 0xffffe40a04117981 */ /* 0x000ee8000c1e1900 */
[----:B------:R-:W2:Y:S04]  /*02a0*/  LDG.E R16, desc[UR10][R2.64+-0x20] ;  /* 0xffffe00a02107981 */ /* 0x000ea8000c1e1900 */
        /* <DEDUP_REMOVED lines=12> */
[----:B------:R-:W5:Y:S01]  /*0370*/  LDG.E R26, desc[UR10][R4.64+0x1c] ;  /* 0x00001c0a041a7981 */ /* 0x000f62000c1e1900 */
[----:B--2---:R-:W-:-:S03]  /*0380*/  FFMA R16, R14, R16, R15 ;  /* 0x000000100e107223 */ /* 0x004fc6000000000f */
[----:B------:R-:W2:Y:S01]  /*0390*/  LDG.E R15, desc[UR10][R4.64+-0x4] ;  /* 0xfffffc0a040f7981 */ /* 0x000ea2000c1e1900 */
[----:B---3--:R-:W-:-:S03]  /*03a0*/  FFMA R24, R17, R24, R16 ;  /* 0x0000001811187223 */ /* 0x008fc60000000010 */
[----:B------:R-:W2:Y:S04]  /*03b0*/  LDG.E R14, desc[UR10][R2.64+-0x4] ;  /* 0xfffffc0a020e7981 */ /* 0x000ea8000c1e1900 */
[----:B------:R-:W3:Y:S01]  /*03c0*/  LDG.E R16, desc[UR10][R4.64] ;  /* 0x0000000a04107981 */ /* 0x000ee2000c1e1900 */
[----:B----4-:R-:W-:-:S03]  /*03d0*/  FFMA R25, R19, R18, R24 ;  /* 0x0000001213197223 */ /* 0x010fc60000000018 */
[----:B------:R-:W3:Y:S04]  /*03e0*/  LDG.E R17, desc[UR10][R2.64] ;  /* 0x0000000a02117981 */ /* 0x000ee8000c1e1900 */
[----:B------:R-:W4:Y:S01]  /*03f0*/  LDG.E R18, desc[UR10][R4.64+0x4] ;  /* 0x0000040a04127981 */ /* 0x000f22000c1e1900 */
[----:B-----5:R-:W-:-:S03]  /*0400*/  FFMA R25, R20, R21, R25 ;  /* 0x0000001514197223 */ /* 0x020fc60000000019 */
[----:B------:R-:W4:Y:S04]  /*0410*/  LDG.E R19, desc[UR10][R2.64+0x4] ;  /* 0x0000040a02137981 */ /* 0x000f28000c1e1900 */
[----:B------:R-:W5:Y:S01]  /*0420*/  LDG.E R20, desc[UR10][R4.64+0x8] ;  /* 0x0000080a04147981 */ /* 0x000f62000c1e1900 */
[----:B------:R-:W-:-:S03]  /*0430*/  FFMA R25, R22, R23, R25 ;  /* 0x0000001716197223 */ /* 0x000fc60000000019 */
[----:B------:R-:W5:Y:S04]  /*0440*/  LDG.E R21, desc[UR10][R2.64+0x8] ;  /* 0x0000080a02157981 */ /* 0x000f68000c1e1900 */
[----:B------:R-:W5:Y:S01]  /*0450*/  LDG.E R22, desc[UR10][R4.64+0xc] ;  /* 0x00000c0a04167981 */ /* 0x000f62000c1e1900 */
[----:B------:R-:W-:-:S03]  /*0460*/  FFMA R25, R10, R11, R25 ;  /* 0x0000000b0a197223 */ /* 0x000fc60000000019 */
[----:B------:R-:W5:Y:S04]  /*0470*/  LDG.E R23, desc[UR10][R2.64+0xc] ;  /* 0x00000c0a02177981 */ /* 0x000f68000c1e1900 */
[----:B------:R-:W5:Y:S04]  /*0480*/  LDG.E R10, desc[UR10][R4.64+0x10] ;  /* 0x0000100a040a7981 */ /* 0x000f68000c1e1900 */
[----:B------:R-:W5:Y:S01]  /*0490*/  LDG.E R11, desc[UR10][R2.64+0x10] ;  /* 0x0000100a020b7981 */ /* 0x000f62000c1e1900 */
[----:B------:R-:W-:-:S03]  /*04a0*/  FFMA R28, R12, R13, R25 ;  /* 0x0000000d0c1c7223 */ /* 0x000fc60000000019 */
[----:B------:R-:W5:Y:S04]  /*04b0*/  LDG.E R24, desc[UR10][R4.64+0x14] ;  /* 0x0000140a04187981 */ /* 0x000f68000c1e1900 */
[----:B------:R-:W5:Y:S04]  /*04c0*/  LDG.E R25, desc[UR10][R2.64+0x14] ;  /* 0x0000140a02197981 */ /* 0x000f68000c1e1900 */
[----:B------:R0:W5:Y:S04]  /*04d0*/  LDG.E R13, desc[UR10][R4.64+0x18] ;  /* 0x0000180a040d7981 */ /* 0x000168000c1e1900 */
[----:B------:R-:W5:Y:S01]  /*04e0*/  LDG.E R12, desc[UR10][R2.64+0x18] ;  /* 0x0000180a020c7981 */ /* 0x000f62000c1e1900 */
[----:B------:R-:W-:-:S04]  /*04f0*/  UIADD3 UR9, UPT, UPT, UR9, 0x10, URZ ;  /* 0x0000001009097890 */ /* 0x000fc8000fffe0ff */
[----:B------:R-:W-:Y:S01]  /*0500*/  UISETP.NE.AND UP1, UPT, UR9, URZ, UPT ;  /* 0x000000ff0900728c */ /* 0x000fe2000bf25270 */
[----:B0-----:R-:W-:Y:S02]  /*0510*/  IADD3 R4, P0, PT, R4, 0x40, RZ ;  /* 0x0000004004047810 */ /* 0x001fe40007f1e0ff */
[----:B------:R-:W-:-:S03]  /*0520*/  IADD3 R0, PT, PT, R0, 0x10, RZ ;  /* 0x0000001000007810 */ /* 0x000fc60007ffe0ff */
[----:B------:R-:W-:Y:S02]  /*0530*/  IMAD.X R5, RZ, RZ, R5, P0 ;  /* 0x000000ffff057224 */ /* 0x000fe400000e0605 */
[----:B--2---:R-:W-:-:S04]  /*0540*/  FFMA R15, R15, R14, R28 ;  /* 0x0000000e0f0f7223 */ /* 0x004fc8000000001c */
[----:B---3--:R-:W-:-:S04]  /*0550*/  FFMA R15, R16, R17, R15 ;  /* 0x00000011100f7223 */ /* 0x008fc8000000000f */
[----:B----4-:R-:W-:-:S04]  /*0560*/  FFMA R15, R18, R19, R15 ;  /* 0x00000013120f7223 */ /* 0x010fc8000000000f */
[----:B-----5:R-:W-:-:S04]  /*0570*/  FFMA R15, R20, R21, R15 ;  /* 0x00000015140f7223 */ /* 0x020fc8000000000f */
[----:B------:R-:W-:-:S04]  /*0580*/  FFMA R15, R22, R23, R15 ;  /* 0x00000017160f7223 */ /* 0x000fc8000000000f */
[----:B------:R-:W-:-:S04]  /*0590*/  FFMA R11, R10, R11, R15 ;  /* 0x0000000b0a0b7223 */ /* 0x000fc8000000000f */
[----:B------:R-:W-:-:S04]  /*05a0*/  FFMA R24, R24, R25, R11 ;  /* 0x0000001918187223 */ /* 0x000fc8000000000b */
[----:B------:R-:W-:-:S04]  /*05b0*/  FFMA R13, R13, R12, R24 ;  /* 0x0000000c0d0d7223 */ /* 0x000fc80000000018 */
[----:B------:R-:W-:Y:S01]  /*05c0*/  FFMA R15, R26, R27, R13 ;  /* 0x0000001b1a0f7223 */ /* 0x000fe2000000000d */
[----:B------:R-:W-:Y:S06]  /*05d0*/  BRA.U UP1, `(.L_x_93) ;  /* 0xfffffffd011c7547 */ /* 0x000fec000b83ffff */
.L_x_92:
[----:B------:R-:W-:Y:S05]  /*05e0*/  BRA.U !UP0, `(.L_x_91) ;  /* 0x0000000508647547 */ /* 0x000fea000b800000 */
[----:B------:R-:W-:Y:S02]  /*05f0*/  UISETP.GE.U32.AND UP0, UPT, UR8, 0x8, UPT ;  /* 0x000000080800788c */ /* 0x000fe4000bf06070 */
[----:B------:R-:W-:-:S04]  /*0600*/  ULOP3.LUT UR6, UR12, 0x7, URZ, 0xc0, !UPT ;  /* 0x000000070c067892 */ /* 0x000fc8000f8ec0ff */
[----:B------:R-:W-:-:S03]  /*0610*/  UISETP.NE.AND UP1, UPT, UR6, URZ, UPT ;  /* 0x000000ff0600728c */ /* 0x000fc6000bf25270 */
[----:B------:R-:W-:Y:S08]  /*0620*/  BRA.U !UP0, `(.L_x_94) ;  /* 0x0000000108907547 */ /* 0x000ff0000b800000 */
[----:B------:R-:W0:Y:S01]  /*0630*/  LDC.64 R10, c[0x0][0x380] ;  /* 0x0000e000ff0a7b82 */ /* 0x000e220000000a00 */
[----:B------:R-:W1:Y:S01]  /*0640*/  LDCU.64 UR8, c[0x0][0x380] ;  /* 0x00007000ff0877ac */ /* 0x000e620008000a00 */
[C---:B------:R-:W-:Y:S01]  /*0650*/  VIADD R3, R8.reuse, UR4 ;  /* 0x0000000408037c36 */ /* 0x040fe20008000000 */
[----:B------:R-:W-:Y:S02]  /*0660*/  IADD3 R0, P0, PT, R8, UR4, RZ ;  /* 0x0000000408007c10 */ /* 0x000fe4000ff1e0ff */
[----:B------:R-:W-:-:S03]  /*0670*/  IADD3 R13, PT, PT, R9, UR4, RZ ;  /* 0x00000004090d7c10 */ /* 0x000fc6000fffe0ff */
[----:B------:R-:W2:Y:S01]  /*0680*/  LDC.64 R4, c[0x0][0x388] ;  /* 0x0000e200ff047b82 */ /* 0x000ea20000000a00 */
[----:B0-----:R-:W-:-:S04]  /*0690*/  IMAD.WIDE.U32 R10, R3, 0x4, R10 ;  /* 0x00000004030a7825 */ /* 0x001fc800078e000a */
[----:B------:R-:W-:Y:S01]  /*06a0*/  IMAD.X R3, RZ, RZ, RZ, P0 ;  /* 0x000000ffff037224 */ /* 0x000fe200000e06ff */
[C---:B-1----:R-:W-:Y:S01]  /*06b0*/  LEA R2, P0, R0.reuse, UR8, 0x2 ;  /* 0x0000000800027c11 */ /* 0x042fe2000f8010ff */
[----:B------:R-:W3:Y:S01]  /*06c0*/  LDG.E R14, desc[UR10][R10.64] ;  /* 0x0000000a0a0e7981 */ /* 0x000ee2000c1e1900 */
[----:B--2---:R-:W-:Y:S02]  /*06d0*/  IMAD.WIDE R4, R13, 0x4, R4 ;  /* 0x000000040d047825 */ /* 0x004fe400078e0204 */
[----:B------:R-:W-:-:S03]  /*06e0*/  LEA.HI.X R3, R0, UR9, R3, 0x2, P0 ;  /* 0x0000000900037c11 */ /* 0x000fc600080f1403 */
[----:B------:R-:W3:Y:S04]  /*06f0*/  LDG.E R16, desc[UR10][R4.64] ;  /* 0x0000000a04107981 */ /* 0x000ee8000c1e1900 */
[----:B------:R-:W2:Y:S04]  /*0700*/  LDG.E R18, desc[UR10][R4.64+0x4] ;  /* 0x0000040a04127981 */ /* 0x000ea8000c1e1900 */
[----:B------:R-:W2:Y:S04]  /*0710*/  LDG.E R17, desc[UR10][R2.64+0x4] ;  /* 0x0000040a02117981 */ /* 0x000ea8000c1e1900 */
        /* <DEDUP_REMOVED lines=12> */
[----:B------:R-:W-:Y:S01]  /*07e0*/  UIADD3 UR4, UPT, UPT, UR4, 0x8, URZ ;  /* 0x0000000804047890 */ /* 0x000fe2000fffe0ff */
[----:B---3--:R-:W-:-:S04]  /*07f0*/  FFMA R14, R14, R16, R15 ;  /* 0x000000100e0e7223 */ /* 0x008fc8000000000f */
[----:B--2---:R-:W-:-:S04]  /*0800*/  FFMA R14, R17, R18, R14 ;  /* 0x00000012110e7223 */ /* 0x004fc8000000000e */
[----:B----4-:R-:W-:-:S04]  /*0810*/  FFMA R14, R19, R20, R14 ;  /* 0x00000014130e7223 */ /* 0x010fc8000000000e */
[----:B-----5:R-:W-:-:S04]  /*0820*/  FFMA R14, R21, R22, R14 ;  /* 0x00000016150e7223 */ /* 0x020fc8000000000e */
[----:B------:R-:W-:-:S04]  /*0830*/  FFMA R23, R23, R24, R14 ;  /* 0x0000001817177223 */ /* 0x000fc8000000000e */
[----:B------:R-:W-:-:S04]  /*0840*/  FFMA R13, R12, R13, R23 ;  /* 0x0000000d0c0d7223 */ /* 0x000fc80000000017 */
[----:B------:R-:W-:-:S04]  /*0850*/  FFMA R11, R0, R11, R13 ;  /* 0x0000000b000b7223 */ /* 0x000fc8000000000d */
[----:B------:R-:W-:-:S07]  /*0860*/  FFMA R15, R10, R25, R11 ;  /* 0x000000190a0f7223 */ /* 0x000fce000000000b */
.L_x_94:
[----:B------:R-:W-:Y:S05]  /*0870*/  BRA.U !UP1, `(.L_x_91) ;  /* 0x0000000109c07547 */ /* 0x000fea000b800000 */
[----:B------:R-:W-:Y:S02]  /*0880*/  UISETP.GE.U32.AND UP0, UPT, UR6, 0x4, UPT ;  /* 0x000000040600788c */ /* 0x000fe4000bf06070 */
[----:B------:R-:W-:-:S04]  /*0890*/  ULOP3.LUT UR5, UR12, 0x3, URZ, 0xc0, !UPT ;  /* 0x000000030c057892 */ /* 0x000fc8000f8ec0ff */
[----:B------:R-:W-:-:S03]  /*08a0*/  UISETP.NE.AND UP1, UPT, UR5, URZ, UPT ;  /* 0x000000ff0500728c */ /* 0x000fc6000bf25270 */
[----:B------:R-:W-:Y:S08]  /*08b0*/  BRA.U !UP0, `(.L_x_95) ;  /* 0x0000000108607547 */ /* 0x000ff0000b800000 */
[----:B------:R-:W0:Y:S01]  /*08c0*/  LDC.64 R2, c[0x0][0x380] ;  /* 0x0000e000ff027b82 */ /* 0x000e220000000a00 */
[----:B------:R-:W1:Y:S01]  /*08d0*/  LDCU.64 UR6, c[0x0][0x380] ;  /* 0x00007000ff0677ac */ /* 0x000e620008000a00 */
[C---:B------:R-:W-:Y:S01]  /*08e0*/  IADD3 R11, PT, PT, R8.reuse, UR4, RZ ;  /* 0x00000004080b7c10 */ /* 0x040fe2000fffe0ff */
[----:B------:R-:W-:Y:S01]  /*08f0*/  VIADD R13, R9, UR4 ;  /* 0x00000004090d7c36 */ /* 0x000fe20008000000 */
[----:B------:R-:W-:-:S04]  /*0900*/  IADD3 R0, P0, PT, R8, UR4, RZ ;  /* 0x0000000408007c10 */ /* 0x000fc8000ff1e0ff */
[----:B------:R-:W2:Y:S01]  /*0910*/  LDC.64 R4, c[0x0][0x388] ;  /* 0x0000e200ff047b82 */ /* 0x000ea20000000a00 */
[----:B0-----:R-:W-:Y:S01]  /*0920*/  IMAD.WIDE.U32 R10, R11, 0x4, R2 ;  /* 0x000000040b0a7825 */ /* 0x001fe200078e0002 */
[----:B------:R-:W-:Y:S02]  /*0930*/  IADD3.X R3, PT, PT, RZ, RZ, RZ, P0, !PT ;  /* 0x000000ffff037210 */ /* 0x000fe400007fe4ff */
[----:B-1----:R-:W-:-:S03]  /*0940*/  LEA R2, P0, R0, UR6, 0x2 ;  /* 0x0000000600027c11 */ /* 0x002fc6000f8010ff */
[----:B------:R-:W3:Y:S01]  /*0950*/  LDG.E R10, desc[UR10][R10.64] ;  /* 0x0000000a0a0a7981 */ /* 0x000ee2000c1e1900 */
[----:B------:R-:W-:Y:S01]  /*0960*/  LEA.HI.X R3, R0, UR7, R3, 0x2, P0 ;  /* 0x0000000700037c11 */ /* 0x000fe200080f1403 */
[----:B--2---:R-:W-:-:S04]  /*0970*/  IMAD.WIDE R4, R13, 0x4, R4 ;  /* 0x000000040d047825 */ /* 0x004fc800078e0204 */
[----:B------:R-:W2:Y:S04]  /*0980*/  LDG.E R13, desc[UR10][R2.64+0x4] ;  /* 0x0000040a020d7981 */ /* 0x000ea8000c1e1900 */
[----:B------:R-:W3:Y:S04]  /*0990*/  LDG.E R0, desc[UR10][R4.64] ;  /* 0x0000000a04007981 */ /* 0x000ee8000c1e1900 */
[----:B------:R-:W2:Y:S04]  /*09a0*/  LDG.E R12, desc[UR10][R4.64+0x4] ;  /* 0x0000040a040c7981 */ /* 0x000ea8000c1e1900 */
[----:B------:R-:W4:Y:S04]  /*09b0*/  LDG.E R14, desc[UR10][R4.64+0x8] ;  /* 0x0000080a040e7981 */ /* 0x000f28000c1e1900 */
[----:B------:R-:W4:Y:S04]  /*09c0*/  LDG.E R17, desc[UR10][R2.64+0x8] ;  /* 0x0000080a02117981 */ /* 0x000f28000c1e1900 */
[----:B------:R-:W5:Y:S04]  /*09d0*/  LDG.E R19, desc[UR10][R2.64+0xc] ;  /* 0x00000c0a02137981 */ /* 0x000f68000c1e1900 */
[----:B------:R-:W5:Y:S01]  /*09e0*/  LDG.E R16, desc[UR10][R4.64+0xc] ;  /* 0x00000c0a04107981 */ /* 0x000f62000c1e1900 */
[----:B------:R-:W-:Y:S01]  /*09f0*/  UIADD3 UR4, UPT, UPT, UR4, 0x4, URZ ;  /* 0x0000000404047890 */ /* 0x000fe2000fffe0ff */
[----:B---3--:R-:W-:-:S04]  /*0a00*/  FFMA R0, R10, R0, R15 ;  /* 0x000000000a007223 */ /* 0x008fc8000000000f */
[----:B--2---:R-:W-:-:S04]  /*0a10*/  FFMA R0, R13, R12, R0 ;  /* 0x0000000c0d007223 */ /* 0x004fc80000000000 */
[----:B----4-:R-:W-:-:S04]  /*0a20*/  FFMA R0, R17, R14, R0 ;  /* 0x0000000e11007223 */ /* 0x010fc80000000000 */
[----:B-----5:R-:W-:-:S07]  /*0a30*/  FFMA R15, R19, R16, R0 ;  /* 0x00000010130f7223 */ /* 0x020fce0000000000 */
.L_x_95:
[----:B------:R-:W-:Y:S05]  /*0a40*/  BRA.U !UP1, `(.L_x_91) ;  /* 0x00000001094c7547 */ /* 0x000fea000b800000 */
[----:B------:R-:W0:Y:S01]  /*0a50*/  LDC.64 R4, c[0x0][0x380] ;  /* 0x0000e000ff047b82 */ /* 0x000e220000000a00 */
[----:B------:R-:W-:Y:S01]  /*0a60*/  VIADD R11, R8, UR4 ;  /* 0x00000004080b7c36 */ /* 0x000fe20008000000 */
[----:B------:R-:W-:-:S06]  /*0a70*/  UIADD3 UR5, UPT, UPT, -UR5, URZ, URZ ;  /* 0x000000ff05057290 */ /* 0x000fcc000fffe1ff */
[----:B------:R-:W1:Y:S01]  /*0a80*/  LDC.64 R2, c[0x0][0x388] ;  /* 0x0000e200ff027b82 */ /* 0x000e620000000a00 */
[----:B0-----:R-:W-:Y:S01]  /*0a90*/  IMAD.WIDE.U32 R4, R11, 0x4, R4 ;  /* 0x000000040b047825 */ /* 0x001fe200078e0004 */
[----:B------:R-:W-:-:S03]  /*0aa0*/  IADD3 R11, PT, PT, R9, UR4, RZ ;  /* 0x00000004090b7c10 */ /* 0x000fc6000fffe0ff */
[----:B------:R-:W-:Y:S01]  /*0ab0*/  IMAD.MOV.U32 R13, RZ, RZ, R5 ;  /* 0x000000ffff0d7224 */ /* 0x000fe200078e0005 */
[----:B------:R-:W-:-:S07]  /*0ac0*/  MOV R8, R4 ;  /* 0x0000000400087202 */ /* 0x000fce0000000f00 */
.L_x_96:
[----:B-1----:R-:W-:-:S04]  /*0ad0*/  IMAD.WIDE R4, R11, 0x4, R2 ;  /* 0x000000040b047825 */ /* 0x002fc800078e0202 */
[----:B------:R-:W-:Y:S02]  /*0ae0*/  IMAD.MOV.U32 R9, RZ, RZ, R13 ;  /* 0x000000ffff097224 */ /* 0x000fe400078e000d */
[----:B------:R-:W2:Y:S04]  /*0af0*/  LDG.E R4, desc[UR10][R4.64] ;  /* 0x0000000a04047981 */ /* 0x000ea8000c1e1900 */
[----:B------:R0:W2:Y:S01]  /*0b00*/  LDG.E R0, desc[UR10][R8.64] ;  /* 0x0000000a08007981 */ /* 0x0000a2000c1e1900 */
[----:B------:R-:W-:Y:S01]  /*0b10*/  UIADD3 UR5, UPT, UPT, UR5, 0x1, URZ ;  /* 0x0000000105057890 */ /* 0x000fe2000fffe0ff */
[----:B------:R-:W-:-:S03]  /*0b20*/  IADD3 R11, PT, PT, R11, 0x1, RZ ;  /* 0x000000010b0b7810 */ /* 0x000fc60007ffe0ff */
[----:B------:R-:W-:Y:S01]  /*0b30*/  UISETP.NE.AND UP0, UPT, UR5, URZ, UPT ;  /* 0x000000ff0500728c */ /* 0x000fe2000bf05270 */
[----:B0-----:R-:W-:-:S05]  /*0b40*/  IADD3 R8, P0, PT, R8, 0x4, RZ ;  /* 0x0000000408087810 */ /* 0x001fca0007f1e0ff */
[----:B------:R-:W-:Y:S02]  /*0b50*/  IMAD.X R13, RZ, RZ, R13, P0 ;  /* 0x000000ffff0d7224 */ /* 0x000fe400000e060d */
[----:B--2---:R-:W-:Y:S01]  /*0b60*/  FFMA R15, R0, R4, R15 ;  /* 0x00000004000f7223 */ /* 0x004fe2000000000f */
[----:B------:R-:W-:Y:S06]  /*0b70*/  BRA.U UP0, `(.L_x_96) ;  /* 0xfffffffd00d47547 */ /* 0x000fec000b83ffff */
.L_x_91:
[----:B------:R-:W-:-:S04]  /*0b80*/  I2FP.F32.S32 R0, UR12 ;  /* 0x0000000c00007c45 */ /* 0x000fc80008201400 */
[----:B------:R-:W-:Y:S01]  /*0b90*/  IADD3 R2, PT, PT, R0, -0xd000000, RZ ;  /* 0xf300000000027810 */ /* 0x000fe20007ffe0ff */
[----:B------:R0:W1:Y:S03]  /*0ba0*/  MUFU.RSQ R3, R0 ;  /* 0x0000000000037308 */ /* 0x0000660000001400 */
[----:B------:R-:W-:-:S13]  /*0bb0*/  ISETP.GT.U32.AND P0, PT, R2, 0x727fffff, PT ;  /* 0x727fffff0200780c */ /* 0x000fda0003f04070 */
[----:B0-----:R-:W-:Y:S05]  /*0bc0*/  @!P0 BRA `(.L_x_97) ;  /* 0x0000000000108947 */ /* 0x001fea0003800000 */
[----:B------:R-:W-:-:S07]  /*0bd0*/  MOV R4, 0xbf0 ;  /* 0x00000bf000047802 */ /* 0x000fce0000000f00 */
[----:B-1----:R-:W-:Y:S05]  /*0be0*/  CALL.REL.NOINC `($__internal_1_$__cuda_sm20_sqrt_rn_f32_slowpath) ;  /* 0x0000000000687944 */ /* 0x002fea0003c00000 */
[----:B------:R-:W-:Y:S01]  /*0bf0*/  IMAD.MOV.U32 R3, RZ, RZ, R0 ;  /* 0x000000ffff037224 */ /* 0x000fe200078e0000 */
[----:B------:R-:W-:Y:S06]  /*0c00*/  BRA `(.L_x_98) ;  /* 0x0000000000107947 */ /* 0x000fec0003800000 */
.L_x_97:
[----:B-1----:R-:W-:Y:S01]  /*0c10*/  FMUL.FTZ R5, R0, R3 ;  /* 0x0000000300057220 */ /* 0x002fe20000410000 */
[----:B------:R-:W-:-:S03]  /*0c20*/  FMUL.FTZ R3, R3, 0.5 ;  /* 0x3f00000003037820 */ /* 0x000fc60000410000 */
[----:B------:R-:W-:-:S04]  /*0c30*/  FFMA R0, -R5, R5, R0 ;  /* 0x0000000505007223 */ /* 0x000fc80000000100 */
[----:B------:R-:W-:-:S07]  /*0c40*/  FFMA R3, R0, R3, R5 ;  /* 0x0000000300037223 */ /* 0x000fce0000000005 */
.L_x_98:
[----:B------:R-:W0:Y:S01]  /*0c50*/  MUFU.RCP R0, R3 ;  /* 0x0000000300007308 */ /* 0x000e220000001000 */
[----:B------:R-:W-:Y:S07]  /*0c60*/  BSSY.RECONVERGENT B0, `(.L_x_99) ;  /* 0x000000c000007945 */ /* 0x000fee0003800200 */
[----:B------:R-:W1:Y:S01]  /*0c70*/  FCHK P0, R15, R3 ;  /* 0x000000030f007302 */ /* 0x000e620000000000 */
[----:B0-----:R-:W-:-:S04]  /*0c80*/  FFMA R5, R0, -R3, 1 ;  /* 0x3f80000000057423 */ /* 0x001fc80000000803 */
[----:B------:R-:W-:-:S04]  /*0c90*/  FFMA R0, R0, R5, R0 ;  /* 0x0000000500007223 */ /* 0x000fc80000000000 */
[----:B------:R-:W-:-:S04]  /*0ca0*/  FFMA R2, R0, R15, RZ ;  /* 0x0000000f00027223 */ /* 0x000fc800000000ff */
[----:B------:R-:W-:-:S04]  /*0cb0*/  FFMA R5, R2, -R3, R15 ;  /* 0x8000000302057223 */ /* 0x000fc8000000000f */
[----:B------:R-:W-:Y:S01]  /*0cc0*/  FFMA R5, R0, R5, R2 ;  /* 0x0000000500057223 */ /* 0x000fe20000000002 */
[----:B-1----:R-:W-:Y:S06]  /*0cd0*/  @!P0 BRA `(.L_x_100) ;  /* 0x0000000000108947 */ /* 0x002fec0003800000 */
[----:B------:R-:W-:Y:S02]  /*0ce0*/  MOV R0, R15 ;  /* 0x0000000f00007202 */ /* 0x000fe40000000f00 */
[----:B------:R-:W-:-:S07]  /*0cf0*/  MOV R2, 0xd10 ;  /* 0x00000d1000027802 */ /* 0x000fce0000000f00 */
[----:B------:R-:W-:Y:S05]  /*0d00*/  CALL.REL.NOINC `($__internal_2_$__cuda_sm3x_div_rn_noftz_f32_slowpath) ;  /* 0x0000000000807944 */ /* 0x000fea0003c00000 */
[----:B------:R-:W-:-:S07]  /*0d10*/  IMAD.MOV.U32 R5, RZ, RZ, R0 ;  /* 0x000000ffff057224 */ /* 0x000fce00078e0000 */
.L_x_100:
[----:B------:R-:W-:Y:S05]  /*0d20*/  BSYNC.RECONVERGENT B0 ;  /* 0x0000000000007941 */ /* 0x000fea0003800200 */
.L_x_99:
[----:B------:R-:W0:Y:S01]  /*0d30*/  LDC.64 R2, c[0x0][0x390] ;  /* 0x0000e400ff027b82 */ /* 0x000e220000000a00 */
[----:B------:R-:W1:Y:S02]  /*0d40*/  LDCU UR4, c[0x0][0x39c] ;  /* 0x00007380ff0477ac */ /* 0x000e640008000800 */
[----:B-1----:R-:W-:-:S04]  /*0d50*/  IMAD R7, R7, UR4, R6 ;  /* 0x0000000407077c24 */ /* 0x002fc8000f8e0206 */
[----:B0-----:R-:W-:-:S05]  /*0d60*/  IMAD.WIDE R2, R7, 0x4, R2 ;  /* 0x0000000407027825 */ /* 0x001fca00078e0202 */
[----:B------:R-:W-:Y:S01]  /*0d70*/  STG.E desc[UR10][R2.64], R5 ;  /* 0x0000000502007986 */ /* 0x000fe2000c10190a */
[----:B------:R-:W-:Y:S05]  /*0d80*/  EXIT ;  /* 0x000000000000794d */ /* 0x000fea0003800000 */
        .weak           $__internal_1_$__cuda_sm20_sqrt_rn_f32_slowpath
        .type           $__internal_1_$__cuda_sm20_sqrt_rn_f32_slowpath,@function
        .size           $__internal_1_$__cuda_sm20_sqrt_rn_f32_slowpath,($__internal_2_$__cuda_sm3x_div_rn_noftz_f32_slowpath - $__internal_1_$__cuda_sm20_sqrt_rn_f32_slowpath)
$__internal_1_$__cuda_sm20_sqrt_rn_f32_slowpath:
[----:B------:R-:W-:-:S13]  /*0d90*/  LOP3.LUT P0, RZ, R0, 0x7fffffff, RZ, 0xc0, !PT ;  /* 0x7fffffff00ff7812 */ /* 0x000fda000780c0ff */
[----:B------:R-:W-:Y:S01]  /*0da0*/  @!P0 MOV R2, R0 ;  /* 0x0000000000028202 */ /* 0x000fe20000000f00 */
[----:B------:R-:W-:Y:S06]  /*0db0*/  @!P0 BRA `(.L_x_101) ;  /* 0x0000000000448947 */ /* 0x000fec0003800000 */
[----:B------:R-:W-:-:S13]  /*0dc0*/  FSETP.GEU.FTZ.AND P0, PT, R0, RZ, PT ;  /* 0x000000ff0000720b */ /* 0x000fda0003f1e000 */
[----:B------:R-:W-:Y:S01]  /*0dd0*/  @!P0 IMAD.MOV.U32 R2, RZ, RZ, 0x7fffffff ;  /* 0x7fffffffff028424 */ /* 0x000fe200078e00ff */
[----:B------:R-:W-:Y:S06]  /*0de0*/  @!P0 BRA `(.L_x_101) ;  /* 0x0000000000388947 */ /* 0x000fec0003800000 */
[----:B------:R-:W-:-:S13]  /*0df0*/  FSETP.GTU.FTZ.AND P0, PT, |R0|, +INF , PT ;  /* 0x7f8000000000780b */ /* 0x000fda0003f1c200 */
[----:B------:R-:W-:Y:S01]  /*0e00*/  @P0 FADD.FTZ R2, R0, 1 ;  /* 0x3f80000000020421 */ /* 0x000fe20000010000 */
[----:B------:R-:W-:Y:S06]  /*0e10*/  @P0 BRA `(.L_x_101) ;  /* 0x00000000002c0947 */ /* 0x000fec0003800000 */
[----:B------:R-:W-:-:S13]  /*0e20*/  FSETP.NEU.FTZ.AND P0, PT, |R0|, +INF , PT ;  /* 0x7f8000000000780b */ /* 0x000fda0003f1d200 */
[----:B------:R-:W-:Y:S01]  /*0e30*/  @!P0 MOV R2, R0 ;  /* 0x0000000000028202 */ /* 0x000fe20000000f00 */
[----:B------:R-:W-:Y:S06]  /*0e40*/  @!P0 BRA `(.L_x_101) ;  /* 0x0000000000208947 */ /* 0x000fec0003800000 */
[----:B------:R-:W-:-:S04]  /*0e50*/  FFMA R0, R0, 1.84467440737095516160e+19, RZ ;  /* 0x5f80000000007823 */ /* 0x000fc800000000ff */
[----:B------:R-:W0:Y:S02]  /*0e60*/  MUFU.RSQ R3, R0 ;  /* 0x0000000000037308 */ /* 0x000e240000001400 */
[----:B0-----:R-:W-:Y:S01]  /*0e70*/  FMUL.FTZ R5, R0, R3 ;  /* 0x0000000300057220 */ /* 0x001fe20000410000 */
[----:B------:R-:W-:-:S03]  /*0e80*/  FMUL.FTZ R3, R3, 0.5 ;  /* 0x3f00000003037820 */ /* 0x000fc60000410000 */
[----:B------:R-:W-:-:S04]  /*0e90*/  FADD.FTZ R2, -R5, -RZ ;  /* 0x800000ff05027221 */ /* 0x000fc80000010100 */
[----:B------:R-:W-:-:S04]  /*0ea0*/  FFMA R2, R5, R2, R0 ;  /* 0x0000000205027223 */ /* 0x000fc80000000000 */
[----:B------:R-:W-:-:S04]  /*0eb0*/  FFMA R2, R2, R3, R5 ;  /* 0x0000000302027223 */ /* 0x000fc80000000005 */
[----:B------:R-:W-:-:S07]  /*0ec0*/  FMUL.FTZ R2, R2, 2.3283064365386962891e-10 ;  /* 0x2f80000002027820 */ /* 0x000fce0000410000 */
.L_x_101:
[----:B------:R-:W-:Y:S01]  /*0ed0*/  HFMA2 R3, -RZ, RZ, 0, 0 ;  /* 0x00000000ff037431 */ /* 0x000fe200000001ff */
[----:B------:R-:W-:Y:S01]  /*0ee0*/  MOV R0, R2 ;  /* 0x0000000200007202 */ /* 0x000fe20000000f00 */
[----:B------:R-:W-:-:S04]  /*0ef0*/  IMAD.MOV.U32 R2, RZ, RZ, R4 ;  /* 0x000000ffff027224 */ /* 0x000fc800078e0004 */
[----:B------:R-:W-:Y:S05]  /*0f00*/  RET.REL.NODEC R2 `(_Z14normalized_QKTPfS_S_iii) ;  /* 0xfffffff0023c7950 */ /* 0x000fea0003c3ffff */
        .weak           $__internal_2_$__cuda_sm3x_div_rn_noftz_f32_slowpath
        .type           $__internal_2_$__cuda_sm3x_div_rn_noftz_f32_slowpath,@function
        .size           $__internal_2_$__cuda_sm3x_div_rn_noftz_f32_slowpath,(.L_x_116 - $__internal_2_$__cuda_sm3x_div_rn_noftz_f32_slowpath)
$__internal_2_$__cuda_sm3x_div_rn_noftz_f32_slowpath:
[----:B------:R-:W-:Y:S01]  /*0f10*/  SHF.R.U32.HI R5, RZ, 0x17, R3 ;  /* 0x00000017ff057819 */ /* 0x000fe20000011603 */
[----:B------:R-:W-:Y:S01]  /*0f20*/  BSSY.RECONVERGENT B1, `(.L_x_102) ;  /* 0x0000062000017945 */ /* 0x000fe20003800200 */
[----:B------:R-:W-:Y:S02]  /*0f30*/  SHF.R.U32.HI R4, RZ, 0x17, R0 ;  /* 0x00000017ff047819 */ /* 0x000fe40000011600 */
[----:B------:R-:W-:Y:S02]  /*0f40*/  LOP3.LUT R12, R5, 0xff, RZ, 0xc0, !PT ;  /* 0x000000ff050c7812 */ /* 0x000fe400078ec0ff */
[----:B------:R-:W-:Y:S02]  /*0f50*/  LOP3.LUT R10, R4, 0xff, RZ, 0xc0, !PT ;  /* 0x000000ff040a7812 */ /* 0x000fe400078ec0ff */
[----:B------:R-:W-:-:S03]  /*0f60*/  IADD3 R8, PT, PT, R12, -0x1, RZ ;  /* 0xffffffff0c087810 */ /* 0x000fc60007ffe0ff */
[----:B------:R-:W-:Y:S01]  /*0f70*/  VIADD R5, R10, 0xffffffff ;  /* 0xffffffff0a057836 */ /* 0x000fe20000000000 */
[----:B------:R-:W-:-:S04]  /*0f80*/  ISETP.GT.U32.AND P0, PT, R8, 0xfd, PT ;  /* 0x000000fd0800780c */ /* 0x000fc80003f04070 */
        /* <DEDUP_REMOVED lines=22> */
[----:B------:R-:W-:Y:S02]  /*10f0*/  @!P0 IMAD.MOV.U32 R4, RZ, RZ, -0x40 ;  /* 0xffffffc0ff048424 */ /* 0x000fe400078e00ff */
[----:B------:R-:W-:Y:S01]  /*1100*/  @!P0 FFMA R0, R0, 1.84467440737095516160e+19, RZ ;  /* 0x5f80000000008823 */ /* 0x000fe200000000ff */
[----:B------:R-:W-:Y:S02]  /*1110*/  @!P1 FFMA R3, R3, 1.84467440737095516160e+19, RZ ;  /* 0x5f80000003039823 */ /* 0x000fe400000000ff */
[----:B------:R-:W-:-:S07]  /*1120*/  @!P1 IADD3 R4, PT, PT, R4, 0x40, RZ ;  /* 0x0000004004049810 */ /* 0x000fce0007ffe0ff */
.L_x_103:
[----:B------:R-:W-:Y:S01]  /*1130*/  LEA R8, R12, 0xc0800000, 0x17 ;  /* 0xc08000000c087811 */ /* 0x000fe200078eb8ff */
[----:B------:R-:W-:Y:S03]  /*1140*/  BSSY.RECONVERGENT B2, `(.L_x_108) ;  /* 0x0000036000027945 */ /* 0x000fe60003800200 */
[----:B------:R-:W-:Y:S01]  /*1150*/  IADD3 R8, PT, PT, -R8, R3, RZ ;  /* 0x0000000308087210 */ /* 0x000fe20007ffe1ff */
[----:B------:R-:W-:-:S03]  /*1160*/  VIADD R3, R10, 0xffffff81 ;  /* 0xffffff810a037836 */ /* 0x000fc60000000000 */
[----:B------:R-:W0:Y:S01]  /*1170*/  MUFU.RCP R5, R8 ;  /* 0x0000000800057308 */ /* 0x000e220000001000 */
[----:B------:R-:W-:Y:S01]  /*1180*/  FADD.FTZ R9, -R8, -RZ ;  /* 0x800000ff08097221 */ /* 0x000fe20000010100 */
[----:B------:R-:W-:-:S03]  /*1190*/  IMAD R0, R3, -0x800000, R0 ;  /* 0xff80000003007824 */ /* 0x000fc600078e0200 */
[----:B0-----:R-:W-:-:S04]  /*11a0*/  FFMA R10, R5, R9, 1 ;  /* 0x3f800000050a7423 */ /* 0x001fc80000000009 */
[----:B------:R-:W-:-:S04]  /*11b0*/  FFMA R14, R5, R10, R5 ;  /* 0x0000000a050e7223 */ /* 0x000fc80000000005 */
[----:B------:R-:W-:-:S04]  /*11c0*/  FFMA R5, R0, R14, RZ ;  /* 0x0000000e00057223 */ /* 0x000fc800000000ff */
[----:B------:R-:W-:-:S04]  /*11d0*/  FFMA R10, R9, R5, R0 ;  /* 0x00000005090a7223 */ /* 0x000fc80000000000 */
[----:B------:R-:W-:Y:S01]  /*11e0*/  FFMA R11, R14, R10, R5 ;  /* 0x0000000a0e0b7223 */ /* 0x000fe20000000005 */
[----:B------:R-:W-:-:S03]  /*11f0*/  IADD3 R5, PT, PT, R3, 0x7f, -R12 ;  /* 0x0000007f03057810 */ /* 0x000fc60007ffe80c */
[----:B------:R-:W-:Y:S01]  /*1200*/  FFMA R10, R9, R11, R0 ;  /* 0x0000000b090a7223 */ /* 0x000fe20000000000 */
[----:B------:R-:W-:-:S03]  /*1210*/  IADD3 R5, PT, PT, R5, R4, RZ ;  /* 0x0000000405057210 */ /* 0x000fc60007ffe0ff */
[----:B------:R-:W-:-:S05]  /*1220*/  FFMA R0, R14, R10, R11 ;  /* 0x0000000a0e007223 */ /* 0x000fca000000000b */
[----:B------:R-:W-:-:S04]  /*1230*/  SHF.R.U32.HI R3, RZ, 0x17, R0 ;  /* 0x00000017ff037819 */ /* 0x000fc80000011600 */
[----:B------:R-:W-:-:S04]  /*1240*/  LOP3.LUT R3, R3, 0xff, RZ, 0xc0, !PT ;  /* 0x000000ff03037812 */ /* 0x000fc800078ec0ff */
[----:B------:R-:W-:-:S05]  /*1250*/  IADD3 R9, PT, PT, R3, R5, RZ ;  /* 0x0000000503097210 */ /* 0x000fca0007ffe0ff */
[----:B------:R-:W-:-:S05]  /*1260*/  VIADD R3, R9, 0xffffffff ;  /* 0xffffffff09037836 */ /* 0x000fca0000000000 */
        /* <DEDUP_REMOVED lines=9> */
[CCC-:B------:R-:W-:Y:S01]  /*1300*/  FFMA.RZ R3, R14.reuse, R10.reuse, R11.reuse ;  /* 0x0000000a0e037223 */ /* 0x1c0fe2000000c00b */
[C---:B------:R-:W-:Y:S01]  /*1310*/  IADD3 R8, PT, PT, R9.reuse, 0x20, RZ ;  /* 0x0000002009087810 */ /* 0x040fe20007ffe0ff */
[CCC-:B------:R-:W-:Y:S01]  /*1320*/  FFMA.RM R4, R14.reuse, R10.reuse, R11.reuse ;  /* 0x0000000a0e047223 */ /* 0x1c0fe2000000400b */
[----:B------:R-:W-:Y:S02]  /*1330*/  ISETP.NE.AND P2, PT, R9, RZ, PT ;  /* 0x000000ff0900720c */ /* 0x000fe40003f45270 */
[----:B------:R-:W-:Y:S01]  /*1340*/  LOP3.LUT R5, R3, 0x7fffff, RZ, 0xc0, !PT ;  /* 0x007fffff03057812 */ /* 0x000fe200078ec0ff */
[----:B------:R-:W-:Y:S01]  /*1350*/  FFMA.RP R3, R14, R10, R11 ;  /* 0x0000000a0e037223 */ /* 0x000fe2000000800b */
[----:B------:R-:W-:Y:S02]  /*1360*/  ISETP.NE.AND P1, PT, R9, RZ, PT ;  /* 0x000000ff0900720c */ /* 0x000fe40003f25270 */
[----:B------:R-:W-:Y:S02]  /*1370*/  LOP3.LUT R5, R5, 0x800000, RZ, 0xfc, !PT ;  /* 0x0080000005057812 */ /* 0x000fe400078efcff */
[----:B------:R-:W-:-:S02]  /*1380*/  IADD3 R9, PT, PT, -R9, RZ, RZ ;  /* 0x000000ff09097210 */ /* 0x000fc40007ffe1ff */
[----:B------:R-:W-:Y:S02]  /*1390*/  SHF.L.U32 R8, R5, R8, RZ ;  /* 0x0000000805087219 */ /* 0x000fe400000006ff */
[----:B------:R-:W-:Y:S02]  /*13a0*/  FSETP.NEU.FTZ.AND P0, PT, R3, R4, PT ;  /* 0x000000040300720b */ /* 0x000fe40003f1d000 */
[----:B------:R-:W-:Y:S02]  /*13b0*/  SEL R4, R9, RZ, P2 ;  /* 0x000000ff09047207 */ /* 0x000fe40001000000 */
[----:B------:R-:W-:Y:S02]  /*13c0*/  ISETP.NE.AND P1, PT, R8, RZ, P1 ;  /* 0x000000ff0800720c */ /* 0x000fe40000f25270 */
[----:B------:R-:W-:Y:S02]  /*13d0*/  SHF.R.U32.HI R4, RZ, R4, R5 ;  /* 0x00000004ff047219 */ /* 0x000fe40000011605 */
[----:B------:R-:W-:-:S02]  /*13e0*/  PLOP3.LUT P0, PT, P0, P1, PT, 0xf8, 0x8f ;  /* 0x00000000008f781c */ /* 0x000fc40000703f70 */
[----:B------:R-:W-:Y:S02]  /*13f0*/  SHF.R.U32.HI R8, RZ, 0x1, R4 ;  /* 0x00000001ff087819 */ /* 0x000fe40000011604 */
[----:B------:R-:W-:-:S04]  /*1400*/  SEL R3, RZ, 0x1, !P0 ;  /* 0x00000001ff037807 */ /* 0x000fc80004000000 */
[----:B------:R-:W-:-:S04]  /*1410*/  LOP3.LUT R3, R3, 0x1, R8, 0xf8, !PT ;  /* 0x0000000103037812 */ /* 0x000fc800078ef808 */
[----:B------:R-:W-:-:S05]  /*1420*/  LOP3.LUT R3, R3, R4, RZ, 0xc0, !PT ;  /* 0x0000000403037212 */ /* 0x000fca00078ec0ff */
[----:B------:R-:W-:-:S05]  /*1430*/  IMAD.IADD R3, R8, 0x1, R3 ;  /* 0x0000000108037824 */ /* 0x000fca00078e0203 */
[----:B------:R-:W-:Y:S01]  /*1440*/  LOP3.LUT R0, R3, R0, RZ, 0xfc, !PT ;  /* 0x0000000003007212 */ /* 0x000fe200078efcff */
[----:B------:R-:W-:Y:S06]  /*1450*/  BRA `(.L_x_111) ;  /* 0x0000000000107947 */ /* 0x000fec0003800000 */
.L_x_110:
[----:B------:R-:W-:-:S04]  /*1460*/  LOP3.LUT R0, R0, 0x80000000, RZ, 0xc0, !PT ;  /* 0x8000000000007812 */ /* 0x000fc800078ec0ff */
[----:B------:R-:W-:Y:S01]  /*1470*/  LOP3.LUT R0, R0, 0x7f800000, RZ, 0xfc, !PT ;  /* 0x7f80000000007812 */ /* 0x000fe200078efcff */
[----:B------:R-:W-:Y:S06]  /*1480*/  BRA `(.L_x_111) ;  /* 0x0000000000047947 */ /* 0x000fec0003800000 */
.L_x_109:
[----:B------:R-:W-:-:S07]  /*1490*/  LEA R0, R5, R0, 0x17 ;  /* 0x0000000005007211 */ /* 0x000fce00078eb8ff */
.L_x_111:
[----:B------:R-:W-:Y:S05]  /*14a0*/  BSYNC.RECONVERGENT B2 ;  /* 0x0000000000027941 */ /* 0x000fea0003800200 */
.L_x_108:
[----:B------:R-:W-:Y:S05]  /*14b0*/  BRA `(.L_x_112) ;  /* 0x0000000000207947 */ /* 0x000fea0003800000 */
.L_x_107:
[----:B------:R-:W-:-:S04]  /*14c0*/  LOP3.LUT R0, R3, 0x80000000, R0, 0x48, !PT ;  /* 0x8000000003007812 */ /* 0x000fc800078e4800 */
[----:B------:R-:W-:Y:S01]  /*14d0*/  LOP3.LUT R0, R0, 0x7f800000, RZ, 0xfc, !PT ;  /* 0x7f80000000007812 */ /* 0x000fe200078efcff */
[----:B------:R-:W-:Y:S06]  /*14e0*/  BRA `(.L_x_112) ;  /* 0x0000000000147947 */ /* 0x000fec0003800000 */
.L_x_106:
[----:B------:R-:W-:Y:S01]  /*14f0*/  LOP3.LUT R0, R3, 0x80000000, R0, 0x48, !PT ;  /* 0x8000000003007812 */ /* 0x000fe200078e4800 */
[----:B------:R-:W-:Y:S06]  /*1500*/  BRA `(.L_x_112) ;  /* 0x00000000000c7947 */ /* 0x000fec0003800000 */
.L_x_105:
[----:B------:R-:W0:Y:S01]  /*1510*/  MUFU.RSQ R0, -QNAN ;  /* 0xffc0000000007908 */ /* 0x000e220000001400 */
[----:B------:R-:W-:Y:S05]  /*1520*/  BRA `(.L_x_112) ;  /* 0x0000000000047947 */ /* 0x000fea0003800000 */
.L_x_104:
[----:B------:R-:W-:-:S07]  /*1530*/  FADD.FTZ R0, R0, R3 ;  /* 0x0000000300007221 */ /* 0x000fce0000010000 */
.L_x_112:
[----:B------:R-:W-:Y:S05]  /*1540*/  BSYNC.RECONVERGENT B1 ;  /* 0x0000000000017941 */ /* 0x000fea0003800200 */
.L_x_102:
[----:B------:R-:W-:-:S04]  /*1550*/  HFMA2 R3, -RZ, RZ, 0, 0 ;  /* 0x00000000ff037431 */ /* 0x000fc800000001ff */
[----:B0-----:R-:W-:Y:S05]  /*1560*/  RET.REL.NODEC R2 `(_Z14normalized_QKTPfS_S_iii) ;  /* 0xffffffe802a47950 */ /* 0x001fea0003c3ffff */
.L_x_113:
        /* <DEDUP_REMOVED lines=9> */
.L_x_116:


//--------------------- .nv.shared.reserved.0     --------------------------
	.section	.nv.shared.reserved.0,"aw",@nobits
	.weak		__nv_reservedSMEM_offset_0_alias
	.size		__nv_reservedSMEM_offset_0_alias, 0, 64
	.other		__nv_reservedSMEM_offset_0_alias,@"STO_CUDA_RESERVED_SHARED STV_DEFAULT"
__nv_reservedSMEM_offset_0_alias:
	.zero		0
	.zero		64


//--------------------- .nv.constant0._Z27final_attention_computationPfS_S_iii --------------------------
	.section	.nv.constant0._Z27final_attention_computationPfS_S_iii,"a",@progbits
	.sectionflags	@""
	.align	4
.nv.constant0._Z27final_attention_computationPfS_S_iii:
	.zero		932


//--------------------- .nv.constant0._Z14softmax_kernelPfS_ii --------------------------
	.section	.nv.constant0._Z14softmax_kernelPfS_ii,"a",@progbits
	.sectionflags	@""
	.align	4
.nv.constant0._Z14softmax_kernelPfS_ii:
	.zero		920


//--------------------- .nv.constant0._Z14normalized_QKTPfS_S_iii --------------------------
	.section	.nv.constant0._Z14normalized_QKTPfS_S_iii,"a",@progbits
	.sectionflags	@""
	.align	4
.nv.constant0._Z14normalized_QKTPfS_S_iii:
	.zero		932


//--------------------- SYMBOLS --------------------------

	.type		.nv.reservedSmem.offset0,@object
	.size		.nv.reservedSmem.offset0,0x4
